def attn_fwd(
    Q,
    K,
    V,
    Out,
    Lse,
    sm_scale,
    stride_qz,
    stride_qh,
    stride_qm,
    stride_qk,
    stride_kz,
    stride_kh,
    stride_kn,
    stride_kk,
    stride_vz,
    stride_vh,
    stride_vn,
    stride_vk,
    stride_oz,
    stride_oh,
    stride_om,
    stride_ok,
    seqlen_q,
    seqlen_k,
    BLOCK_M: tl.constexpr,
    BLOCK_N: tl.constexpr,
    HEAD_DIM: tl.constexpr,
    CAUSAL: tl.constexpr,
):
    start_m = tl.program_id(0)
    off_hz = tl.program_id(1)
    q_off = off_hz * stride_qh
    k_off = off_hz * stride_kh
    v_off = off_hz * stride_vh
    offs_m = start_m * BLOCK_M + tl.arange(0, BLOCK_M)
    offs_d = tl.arange(0, HEAD_DIM)
    offs_n = tl.arange(0, BLOCK_N)
    q_ptrs = Q + q_off + offs_m[:, None] * stride_qm + offs_d[None, :] * stride_qk
    k_ptrs = K + k_off + offs_d[:, None] * stride_kk + offs_n[None, :] * stride_kn
    v_ptrs = V + v_off + offs_n[:, None] * stride_vn + offs_d[None, :] * stride_vk
    m_i = tl.full([BLOCK_M], float("-inf"), dtype=tl.float32)
    l_i = tl.zeros([BLOCK_M], dtype=tl.float32) + 1.0
    acc = tl.zeros([BLOCK_M, HEAD_DIM], dtype=tl.float32)
    q = tl.load(q_ptrs)
    acc, l_i, m_i = _attn_fwd_inner(
        acc,
        l_i,
        m_i,
        q,
        k_ptrs,
        v_ptrs,
        sm_scale,
        stride_kn,
        stride_vn,
        start_m,
        seqlen_k,
        BLOCK_M,
        BLOCK_N,
        HEAD_DIM,
        CAUSAL,
    )
    acc = acc / l_i[:, None]
    lse = m_i + tl.math.log2(l_i) / 1.4426950408889634
    o_ptrs = (
        Out
        + off_hz * stride_oh
        + offs_m[:, None] * stride_om
        + offs_d[None, :] * stride_ok
    )
    tl.store(o_ptrs, acc.to(Out.dtype.element_ty))
    tl.store(Lse + off_hz * seqlen_q + offs_m, lse)

# config = {"BLOCK_M": 256, "BLOCK_N": 32, "HEAD_DIM": 16, "arch": "sm_80", "causal": true, "dtype": "bf16", "num_stages": 2, "num_warps": 8}
# arch = sm_80


// ===== COMPILED SASS (sm_80) =====

	.target	sm_80

	.elftype	@"ET_EXEC"


//--------------------- .note.nv.tkinfo           --------------------------
	.section	.note.nv.tkinfo,"",@"SHT_NOTE"
	.sectionflags	@"SHF_NOTE_NV_TKINFO"
	.tkinfo
        /*0018*/ 	.word	0x00000002
        /*0030*/ 	.string	""
        /*0030*/ 	.string	"ptxas"
        /*0030*/ 	.string	"Cuda compilation tools, release 13.0, V13.0.88"
        /*0030*/ 	.string	"Build cuda_13.0.r13.0/compiler.36424714_0"
        /*0030*/ 	.string	"-v  -suppress-debug-info  -lineinfo  -arch sm_80 "



//--------------------- .note.nv.cuinfo           --------------------------
	.section	.note.nv.cuinfo,"",@"SHT_NOTE"
	.sectionflags	@"SHF_NOTE_NV_CUINFO"
        /*0018*/ 	.short	0x0002
        /*001a*/ 	.short	0x0050
        /*001c*/ 	.short	0x0082
	.zero		2


//--------------------- .nv.info                  --------------------------
	.section	.nv.info,"",@"SHT_CUDA_INFO"
	.align	4


	//----- nvinfo : EIATTR_REGCOUNT
	.align		4
        /*0000*/ 	.byte	0x04, 0x2f
        /*0002*/ 	.short	(.L_2 - .L_1)
	.align		4
.L_1:
        /*0004*/ 	.word	index@(attn_fwd)
        /*0008*/ 	.word	0x0000006c


	//----- nvinfo : EIATTR_FRAME_SIZE
	.align		4
.L_2:
        /*000c*/ 	.byte	0x04, 0x11
        /*000e*/ 	.short	(.L_4 - .L_3)
	.align		4
.L_3:
        /*0010*/ 	.word	index@(attn_fwd)
        /*0014*/ 	.word	0x00000000


	//----- nvinfo : EIATTR_MIN_STACK_SIZE
	.align		4
.L_4:
        /*0018*/ 	.byte	0x04, 0x12
        /*001a*/ 	.short	(.L_6 - .L_5)
	.align		4
.L_5:
        /*001c*/ 	.word	index@(attn_fwd)
        /*0020*/ 	.word	0x00000000
.L_6:


//--------------------- .nv.info.attn_fwd         --------------------------
	.section	.nv.info.attn_fwd,"",@"SHT_CUDA_INFO"
	.sectionflags	@""
	.align	4


	//----- nvinfo : EIATTR_CUDA_API_VERSION
	.align		4
        /*0000*/ 	.byte	0x04, 0x37
        /*0002*/ 	.short	(.L_8 - .L_7)
.L_7:
        /*0004*/ 	.word	0x00000082


	//----- nvinfo : EIATTR_SW2861232_WAR
	.align		4
.L_8:
        /*0008*/ 	.byte	0x01, 0x35
	.zero		2


	//----- nvinfo : EIATTR_PARAM_CBANK
	.align		4
        /*000c*/ 	.byte	0x04, 0x0a
        /*000e*/ 	.short	(.L_10 - .L_9)
	.align		4
.L_9:
        /*0010*/ 	.word	index@(.nv.constant0.attn_fwd)
        /*0014*/ 	.short	0x0160
        /*0016*/ 	.short	0x0088


	//----- nvinfo : EIATTR_CBANK_PARAM_SIZE
	.align		4
.L_10:
        /*0018*/ 	.byte	0x03, 0x19
        /*001a*/ 	.short	0x0088


	//----- nvinfo : EIATTR_KPARAM_INFO
	.align		4
        /*001c*/ 	.byte	0x04, 0x17
        /*001e*/ 	.short	(.L_12 - .L_11)
.L_11:
        /*0020*/ 	.word	0x00000000
        /*0024*/ 	.short	0x0019
        /*0026*/ 	.short	0x0080
        /*0028*/ 	.byte	0x00, 0xf4, 0x21, 0x00


	//----- nvinfo : EIATTR_KPARAM_INFO
	.align		4
.L_12:
        /*002c*/ 	.byte	0x04, 0x17
        /*002e*/ 	.short	(.L_14 - .L_13)
.L_13:
        /*0030*/ 	.word	0x00000000
        /*0034*/ 	.short	0x0018
        /*0036*/ 	.short	0x0078
        /*0038*/ 	.byte	0x00, 0xf4, 0x21, 0x00


	//----- nvinfo : EIATTR_KPARAM_INFO
	.align		4
.L_14:
        /*003c*/ 	.byte	0x04, 0x17
        /*003e*/ 	.short	(.L_16 - .L_15)
.L_15:
        /*0040*/ 	.word	0x00000000
        /*0044*/ 	.short	0x0017
        /*0046*/ 	.short	0x0070
        /*0048*/ 	.byte	0x00, 0xf0, 0x11, 0x00


	//----- nvinfo : EIATTR_KPARAM_INFO
	.align		4
.L_16:
        /*004c*/ 	.byte	0x04, 0x17
        /*004e*/ 	.short	(.L_18 - .L_17)
.L_17:
        /*0050*/ 	.word	0x00000000
        /*0054*/ 	.short	0x0016
        /*0056*/ 	.short	0x006c
        /*0058*/ 	.byte	0x00, 0xf0, 0x11, 0x00


	//----- nvinfo : EIATTR_KPARAM_INFO
	.align		4
.L_18:
        /*005c*/ 	.byte	0x04, 0x17
        /*005e*/ 	.short	(.L_20 - .L_19)
.L_19:
        /*0060*/ 	.word	0x00000000
        /*0064*/ 	.short	0x0015
        /*0066*/ 	.short	0x0068
        /*0068*/ 	.byte	0x00, 0xf0, 0x11, 0x00


	//----- nvinfo : EIATTR_KPARAM_INFO
	.align		4
.L_20:
        /*006c*/ 	.byte	0x04, 0x17
        /*006e*/ 	.short	(.L_22 - .L_21)
.L_21:
        /*0070*/ 	.word	0x00000000
        /*0074*/ 	.short	0x0014
        /*0076*/ 	.short	0x0064
        /*0078*/ 	.byte	0x00, 0xf0, 0x11, 0x00


	//----- nvinfo : EIATTR_KPARAM_INFO
	.align		4
.L_22:
        /*007c*/ 	.byte	0x04, 0x17
        /*007e*/ 	.short	(.L_24 - .L_23)
.L_23:
        /*0080*/ 	.word	0x00000000
        /*0084*/ 	.short	0x0013
        /*0086*/ 	.short	0x0060
        /*0088*/ 	.byte	0x00, 0xf0, 0x11, 0x00


	//----- nvinfo : EIATTR_KPARAM_INFO
	.align		4
.L_24:
        /*008c*/ 	.byte	0x04, 0x17
        /*008e*/ 	.short	(.L_26 - .L_25)
.L_25:
        /*0090*/ 	.word	0x00000000
        /*0094*/ 	.short	0x0012
        /*0096*/ 	.short	0x005c
        /*0098*/ 	.byte	0x00, 0xf0, 0x11, 0x00


	//----- nvinfo : EIATTR_KPARAM_INFO
	.align		4
.L_26:
        /*009c*/ 	.byte	0x04, 0x17
        /*009e*/ 	.short	(.L_28 - .L_27)
.L_27:
        /*00a0*/ 	.word	0x00000000
        /*00a4*/ 	.short	0x0011
        /*00a6*/ 	.short	0x0058
        /*00a8*/ 	.byte	0x00, 0xf0, 0x11, 0x00


	//----- nvinfo : EIATTR_KPARAM_INFO
	.align		4
.L_28:
        /*00ac*/ 	.byte	0x04, 0x17
        /*00ae*/ 	.short	(.L_30 - .L_29)
.L_29:
        /*00b0*/ 	.word	0x00000000
        /*00b4*/ 	.short	0x0010
        /*00b6*/ 	.short	0x0054
        /*00b8*/ 	.byte	0x00, 0xf0, 0x11, 0x00


	//----- nvinfo : EIATTR_KPARAM_INFO
	.align		4
.L_30:
        /*00bc*/ 	.byte	0x04, 0x17
        /*00be*/ 	.short	(.L_32 - .L_31)
.L_31:
        /*00c0*/ 	.word	0x00000000
        /*00c4*/ 	.short	0x000f
        /*00c6*/ 	.short	0x0050
        /*00c8*/ 	.byte	0x00, 0xf0, 0x11, 0x00


	//----- nvinfo : EIATTR_KPARAM_INFO
	.align		4
.L_32:
        /*00cc*/ 	.byte	0x04, 0x17
        /*00ce*/ 	.short	(.L_34 - .L_33)
.L_33:
        /*00d0*/ 	.word	0x00000000
        /*00d4*/ 	.short	0x000e
        /*00d6*/ 	.short	0x004c
        /*00d8*/ 	.byte	0x00, 0xf0, 0x11, 0x00


	//----- nvinfo : EIATTR_KPARAM_INFO
	.align		4
.L_34:
        /*00dc*/ 	.byte	0x04, 0x17
        /*00de*/ 	.short	(.L_36 - .L_35)
.L_35:
        /*00e0*/ 	.word	0x00000000
        /*00e4*/ 	.short	0x000d
        /*00e6*/ 	.short	0x0048
        /*00e8*/ 	.byte	0x00, 0xf0, 0x11, 0x00


	//----- nvinfo : EIATTR_KPARAM_INFO
	.align		4
.L_36:
        /*00ec*/ 	.byte	0x04, 0x17
        /*00ee*/ 	.short	(.L_38 - .L_37)
.L_37:
        /*00f0*/ 	.word	0x00000000
        /*00f4*/ 	.short	0x000c
        /*00f6*/ 	.short	0x0044
        /*00f8*/ 	.byte	0x00, 0xf0, 0x11, 0x00


	//----- nvinfo : EIATTR_KPARAM_INFO
	.align		4
.L_38:
        /*00fc*/ 	.byte	0x04, 0x17
        /*00fe*/ 	.short	(.L_40 - .L_39)
.L_39:
        /*0100*/ 	.word	0x00000000
        /*0104*/ 	.short	0x000b
        /*0106*/ 	.short	0x0040
        /*0108*/ 	.byte	0x00, 0xf0, 0x11, 0x00


	//----- nvinfo : EIATTR_KPARAM_INFO
	.align		4
.L_40:
        /*010c*/ 	.byte	0x04, 0x17
        /*010e*/ 	.short	(.L_42 - .L_41)
.L_41:
        /*0110*/ 	.word	0x00000000
        /*0114*/ 	.short	0x000a
        /*0116*/ 	.short	0x003c
        /*0118*/ 	.byte	0x00, 0xf0, 0x11, 0x00


	//----- nvinfo : EIATTR_KPARAM_INFO
	.align		4
.L_42:
        /*011c*/ 	.byte	0x04, 0x17
        /*011e*/ 	.short	(.L_44 - .L_43)
.L_43:
        /*0120*/ 	.word	0x00000000
        /*0124*/ 	.short	0x0009
        /*0126*/ 	.short	0x0038
        /*0128*/ 	.byte	0x00, 0xf0, 0x11, 0x00


	//----- nvinfo : EIATTR_KPARAM_INFO
	.align		4
.L_44:
        /*012c*/ 	.byte	0x04, 0x17
        /*012e*/ 	.short	(.L_46 - .L_45)
.L_45:
        /*0130*/ 	.word	0x00000000
        /*0134*/ 	.short	0x0008
        /*0136*/ 	.short	0x0034
        /*0138*/ 	.byte	0x00, 0xf0, 0x11, 0x00


	//----- nvinfo : EIATTR_KPARAM_INFO
	.align		4
.L_46:
        /*013c*/ 	.byte	0x04, 0x17
        /*013e*/ 	.short	(.L_48 - .L_47)
.L_47:
        /*0140*/ 	.word	0x00000000
        /*0144*/ 	.short	0x0007
        /*0146*/ 	.short	0x0030
        /*0148*/ 	.byte	0x00, 0xf0, 0x11, 0x00


	//----- nvinfo : EIATTR_KPARAM_INFO
	.align		4
.L_48:
        /*014c*/ 	.byte	0x04, 0x17
        /*014e*/ 	.short	(.L_50 - .L_49)
.L_49:
        /*0150*/ 	.word	0x00000000
        /*0154*/ 	.short	0x0006
        /*0156*/ 	.short	0x002c
        /*0158*/ 	.byte	0x00, 0xf0, 0x11, 0x00


	//----- nvinfo : EIATTR_KPARAM_INFO
	.align		4
.L_50:
        /*015c*/ 	.byte	0x04, 0x17
        /*015e*/ 	.short	(.L_52 - .L_51)
.L_51:
        /*0160*/ 	.word	0x00000000
        /*0164*/ 	.short	0x0005
        /*0166*/ 	.short	0x0028
        /*0168*/ 	.byte	0x00, 0xf0, 0x11, 0x00


	//----- nvinfo : EIATTR_KPARAM_INFO
	.align		4
.L_52:
        /*016c*/ 	.byte	0x04, 0x17
        /*016e*/ 	.short	(.L_54 - .L_53)
.L_53:
        /*0170*/ 	.word	0x00000000
        /*0174*/ 	.short	0x0004
        /*0176*/ 	.short	0x0020
        /*0178*/ 	.byte	0x00, 0xf4, 0x21, 0x00


	//----- nvinfo : EIATTR_KPARAM_INFO
	.align		4
.L_54:
        /*017c*/ 	.byte	0x04, 0x17
        /*017e*/ 	.short	(.L_56 - .L_55)
.L_55:
        /*0180*/ 	.word	0x00000000
        /*0184*/ 	.short	0x0003
        /*0186*/ 	.short	0x0018
        /*0188*/ 	.byte	0x00, 0xf4, 0x21, 0x00


	//----- nvinfo : EIATTR_KPARAM_INFO
	.align		4
.L_56:
        /*018c*/ 	.byte	0x04, 0x17
        /*018e*/ 	.short	(.L_58 - .L_57)
.L_57:
        /*0190*/ 	.word	0x00000000
        /*0194*/ 	.short	0x0002
        /*0196*/ 	.short	0x0010
        /*0198*/ 	.byte	0x00, 0xf4, 0x21, 0x00


	//----- nvinfo : EIATTR_KPARAM_INFO
	.align		4
.L_58:
        /*019c*/ 	.byte	0x04, 0x17
        /*019e*/ 	.short	(.L_60 - .L_59)
.L_59:
        /*01a0*/ 	.word	0x00000000
        /*01a4*/ 	.short	0x0001
        /*01a6*/ 	.short	0x0008
        /*01a8*/ 	.byte	0x00, 0xf4, 0x21, 0x00


	//----- nvinfo : EIATTR_KPARAM_INFO
	.align		4
.L_60:
        /*01ac*/ 	.byte	0x04, 0x17
        /*01ae*/ 	.short	(.L_62 - .L_61)
.L_61:
        /*01b0*/ 	.word	0x00000000
        /*01b4*/ 	.short	0x0000
        /*01b6*/ 	.short	0x0000
        /*01b8*/ 	.byte	0x00, 0xf4, 0x21, 0x00


	//----- nvinfo : EIATTR_MAXREG_COUNT
	.align		4
.L_62:
        /*01bc*/ 	.byte	0x03, 0x1b
        /*01be*/ 	.short	0x00ff


	//----- nvinfo : EIATTR_NUM_BARRIERS
	.align		4
        /*01c0*/ 	.byte	0x02, 0x4c
        /*01c2*/ 	.byte	0x01
	.zero		1


	//----- nvinfo : EIATTR_MERCURY_ISA_VERSION
	.align		4
        /*01c4*/ 	.byte	0x03, 0x5f
        /*01c6*/ 	.short	0x0000


	//----- nvinfo : EIATTR_COOP_GROUP_MASK_REGIDS
	.align		4
        /*01c8*/ 	.byte	0x04, 0x29
        /*01ca*/ 	.short	(.L_64 - .L_63)


	//   ....[0]....
.L_63:
        /*01cc*/ 	.word	0xffffffff


	//   ....[1]....
        /*01d0*/ 	.word	0xffffffff


	//   ....[2]....
        /*01d4*/ 	.word	0xffffffff


	//   ....[3]....
        /*01d8*/ 	.word	0xffffffff


	//   ....[4]....
        /*01dc*/ 	.word	0xffffffff


	//   ....[5]....
        /*01e0*/ 	.word	0xffffffff


	//   ....[6]....
        /*01e4*/ 	.word	0xffffffff


	//   ....[7]....
        /*01e8*/ 	.word	0xffffffff


	//   ....[8]....
        /*01ec*/ 	.word	0xffffffff


	//   ....[9]....
        /*01f0*/ 	.word	0xffffffff


	//   ....[10]....
        /*01f4*/ 	.word	0xffffffff


	//   ....[11]....
        /*01f8*/ 	.word	0xffffffff


	//   ....[12]....
        /*01fc*/ 	.word	0xffffffff


	//   ....[13]....
        /*0200*/ 	.word	0xffffffff


	//   ....[14]....
        /*0204*/ 	.word	0xffffffff


	//   ....[15]....
        /*0208*/ 	.word	0xffffffff


	//----- nvinfo : EIATTR_COOP_GROUP_INSTR_OFFSETS
	.align		4
.L_64:
        /*020c*/ 	.byte	0x04, 0x28
        /*020e*/ 	.short	(.L_66 - .L_65)


	//   ....[0]....
.L_65:
        /*0210*/ 	.word	0x000017d0


	//   ....[1]....
        /*0214*/ 	.word	0x00001890


	//   ....[2]....
        /*0218*/ 	.word	0x000018a0


	//   ....[3]....
        /*021c*/ 	.word	0x000018e0


	//   ....[4]....
        /*0220*/ 	.word	0x000019f0


	//   ....[5]....
        /*0224*/ 	.word	0x00001aa0


	//   ....[6]....
        /*0228*/ 	.word	0x00001e50


	//   ....[7]....
        /*022c*/ 	.word	0x00001f00


	//   ....[8]....
        /*0230*/ 	.word	0x00002490


	//   ....[9]....
        /*0234*/ 	.word	0x00002530


	//   ....[10]....
        /*0238*/ 	.word	0x00002660


	//   ....[11]....
        /*023c*/ 	.word	0x000026a0


	//   ....[12]....
        /*0240*/ 	.word	0x000026e0


	//   ....[13]....
        /*0244*/ 	.word	0x00002750


	//   ....[14]....
        /*0248*/ 	.word	0x00002780


	//   ....[15]....
        /*024c*/ 	.word	0x000027b0


	//----- nvinfo : EIATTR_EXIT_INSTR_OFFSETS
	.align		4
.L_66:
        /*0250*/ 	.byte	0x04, 0x1c
        /*0252*/ 	.short	(.L_68 - .L_67)


	//   ....[0]....
.L_67:
        /*0254*/ 	.word	0x00003d40


	//----- nvinfo : EIATTR_REQNTID
	.align		4
.L_68:
        /*0258*/ 	.byte	0x04, 0x10
        /*025a*/ 	.short	(.L_70 - .L_69)
.L_69:
        /*025c*/ 	.word	0x00000100
        /*0260*/ 	.word	0x00000001
        /*0264*/ 	.word	0x00000001
.L_70:


//--------------------- .nv.callgraph             --------------------------
	.section	.nv.callgraph,"",@"SHT_CUDA_CALLGRAPH"
	.align	4
	.sectionentsize	8
	.align		4
        /*0000*/ 	.word	0x00000000
	.align		4
        /*0004*/ 	.word	0xffffffff
	.align		4
        /*0008*/ 	.word	0x00000000
	.align		4
        /*000c*/ 	.word	0xfffffffe
	.align		4
        /*0010*/ 	.word	0x00000000
	.align		4
        /*0014*/ 	.word	0xfffffffd
	.align		4
        /*0018*/ 	.word	0x00000000
	.align		4
        /*001c*/ 	.word	0xfffffffc


//--------------------- .nv.rel.action            --------------------------
	.section	.nv.rel.action,"",@"SHT_CUDA_RELOCINFO"
	.align	8
	.sectionentsize	8
        /*0000*/ 	.byte	0x73, 0x00, 0x00, 0x00, 0x00, 0x00, 0x00, 0x00, 0x00, 0x00, 0x00, 0x11, 0x25, 0x00, 0x05, 0x36


//--------------------- .nv.constant4             --------------------------
	.section	.nv.constant4,"a",@progbits
	.align	8
	.align		8
.nv.constant4:
        /*0000*/ 	.dword	_$_str


//--------------------- .nv.constant0.attn_fwd    --------------------------
	.section	.nv.constant0.attn_fwd,"a",@progbits
	.sectionflags	@""
	.align	4
.nv.constant0.attn_fwd:
	.zero		488


//--------------------- .text.attn_fwd            --------------------------
	.section	.text.attn_fwd,"ax",@progbits
	.sectioninfo	@"SHI_REGISTERS=108"
	.align	128
        .global         attn_fwd
        .type           attn_fwd,@function
        .size           attn_fwd,(.L_x_3 - attn_fwd)
        .other          attn_fwd,@"STO_CUDA_ENTRY STV_DEFAULT"
attn_fwd:
.text.attn_fwd:
[----:B------:R-:W-:Y:S02]  /*0000*/  MOV R1, c[0x0][0x28] ;  /* 0x00000a0000017a02 */ /* 0x000fe40000000f00 */
[----:B------:R-:W0:Y:S01]  /*0010*/  S2R R36, SR_CTAID.X ;  /* 0x0000000000247919 */ /* 0x000e220000002500 */
[----:B------:R-:W-:Y:S01]  /*0020*/  IMAD.MOV.U32 R37, RZ, RZ, c[0x0][0x198] ;  /* 0x00006600ff257624 */ /* 0x000fe200078e00ff */
[----:B------:R-:W-:Y:S02]  /*0030*/  ULDC.64 UR6, c[0x0][0x118] ;  /* 0x0000460000067ab9 */ /* 0x000fe40000000a00 */
[----:B------:R-:W0:Y:S01]  /*0040*/  S2R R7, SR_TID.X ;  /* 0x0000000000077919 */ /* 0x000e220000002100 */
[C---:B------:R-:W-:Y:S01]  /*0050*/  IMAD R17, R37.reuse, 0x6, RZ ;  /* 0x0000000625117824 */ /* 0x040fe200078e02ff */
[C---:B------:R-:W-:Y:S01]  /*0060*/  SHF.L.U32 R9, R37.reuse, 0x1, RZ ;  /* 0x0000000125097819 */ /* 0x040fe200000006ff */
[C---:B------:R-:W-:Y:S01]  /*0070*/  IMAD R11, R37.reuse, 0x3, RZ ;  /* 0x00000003250b7824 */ /* 0x040fe200078e02ff */
[----:B------:R-:W1:Y:S01]  /*0080*/  S2R R6, SR_CTAID.Y ;  /* 0x0000000000067919 */ /* 0x000e620000002600 */
[C---:B------:R-:W-:Y:S01]  /*0090*/  IMAD R25, R37.reuse, 0xa, RZ ;  /* 0x0000000a25197824 */ /* 0x040fe200078e02ff */
[C---:B------:R-:W-:Y:S01]  /*00a0*/  SHF.L.U32 R21, R37.reuse, 0x3, RZ ;  /* 0x0000000325157819 */ /* 0x040fe200000006ff */
[----:B------:R-:W-:-:S02]  /*00b0*/  IMAD.SHL.U32 R13, R37, 0x4, RZ ;  /* 0x00000004250d7824 */ /* 0x000fc400078e00ff */
[C---:B------:R-:W-:Y:S02]  /*00c0*/  IMAD R29, R37.reuse, 0xc, RZ ;  /* 0x0000000c251d7824 */ /* 0x040fe400078e02ff */
[C---:B------:R-:W-:Y:S02]  /*00d0*/  IMAD R33, R37.reuse, 0xe, RZ ;  /* 0x0000000e25217824 */ /* 0x040fe400078e02ff */
[C---:B------:R-:W-:Y:S02]  /*00e0*/  IMAD R39, R37.reuse, 0x14, RZ ;  /* 0x0000001425277824 */ /* 0x040fe400078e02ff */
[C---:B------:R-:W-:Y:S02]  /*00f0*/  IMAD R41, R37.reuse, 0x16, RZ ;  /* 0x0000001625297824 */ /* 0x040fe400078e02ff */
[C---:B------:R-:W-:Y:S02]  /*0100*/  IMAD R15, R37.reuse, 0x5, RZ ;  /* 0x00000005250f7824 */ /* 0x040fe400078e02ff */
[----:B------:R-:W-:-:S02]  /*0110*/  IMAD R23, R37, 0x9, RZ ;  /* 0x0000000925177824 */ /* 0x000fc400078e02ff */
[C---:B------:R-:W-:Y:S02]  /*0120*/  IMAD R43, R37.reuse, 0x18, RZ ;  /* 0x00000018252b7824 */ /* 0x040fe400078e02ff */
[----:B------:R-:W-:Y:S01]  /*0130*/  IMAD R19, R37, 0x7, RZ ;  /* 0x0000000725137824 */ /* 0x000fe200078e02ff */
[----:B0-----:R-:W-:Y:S01]  /*0140*/  PRMT R72, R7, 0x6540, R36 ;  /* 0x0000654007487816 */ /* 0x001fe20000000024 */
[C---:B------:R-:W-:Y:S02]  /*0150*/  IMAD R45, R37.reuse, 0x1a, RZ ;  /* 0x0000001a252d7824 */ /* 0x040fe400078e02ff */
[----:B------:R-:W-:Y:S02]  /*0160*/  IMAD R27, R37, 0xb, RZ ;  /* 0x0000000b251b7824 */ /* 0x000fe400078e02ff */
[----:B-1----:R-:W-:Y:S02]  /*0170*/  IMAD R0, R6, c[0x0][0x190], RZ ;  /* 0x0000640006007a24 */ /* 0x002fe400078e02ff */
[----:B------:R-:W-:-:S02]  /*0180*/  IMAD R3, R72, c[0x0][0x194], RZ ;  /* 0x0000650048037a24 */ /* 0x000fc400078e02ff */
[C---:B------:R-:W-:Y:S02]  /*0190*/  IMAD.SHL.U32 R2, R0.reuse, 0x2, RZ ;  /* 0x0000000200027824 */ /* 0x040fe400078e00ff */
[----:B------:R-:W-:Y:S01]  /*01a0*/  IMAD.HI R0, R0, 0x2, RZ ;  /* 0x0000000200007827 */ /* 0x000fe200078e02ff */
[----:B------:R-:W-:-:S03]  /*01b0*/  SHF.L.U32 R5, R3, 0x1, RZ ;  /* 0x0000000103057819 */ /* 0x000fc600000006ff */
[----:B------:R-:W-:Y:S01]  /*01c0*/  IMAD.HI R3, R3, 0x2, RZ ;  /* 0x0000000203037827 */ /* 0x000fe200078e02ff */
[----:B------:R-:W-:-:S03]  /*01d0*/  IADD3 R2, P0, P1, R5, c[0x0][0x160], R2 ;  /* 0x0000580005027a10 */ /* 0x000fc6000791e002 */
[----:B------:R-:W-:Y:S01]  /*01e0*/  IMAD R5, R37, 0x12, RZ ;  /* 0x0000001225057824 */ /* 0x000fe200078e02ff */
[----:B------:R-:W-:Y:S01]  /*01f0*/  IADD3.X R3, R3, c[0x0][0x164], R0, P0, P1 ;  /* 0x0000590003037a10 */ /* 0x000fe200007e2400 */
[C---:B------:R-:W-:Y:S01]  /*0200*/  IMAD R47, R37.reuse, 0x1c, RZ ;  /* 0x0000001c252f7824 */ /* 0x040fe200078e02ff */
[CC--:B------:R-:W-:Y:S01]  /*0210*/  LEA R8, P4, R37.reuse, R2.reuse, 0x2 ;  /* 0x0000000225087211 */ /* 0x0c0fe200078810ff */
[----:B------:R-:W-:Y:S01]  /*0220*/  IMAD R49, R37, 0x1e, RZ ;  /* 0x0000001e25317824 */ /* 0x000fe200078e02ff */
[-C--:B------:R-:W-:Y:S01]  /*0230*/  IADD3 R10, P5, R17, R2.reuse, RZ ;  /* 0x00000002110a7210 */ /* 0x080fe20007fbe0ff */
[C---:B------:R-:W-:Y:S01]  /*0240*/  IMAD R31, R37.reuse, 0xd, RZ ;  /* 0x0000000d251f7824 */ /* 0x040fe200078e02ff */
[CC--:B------:R-:W-:Y:S01]  /*0250*/  LEA R12, P6, R37.reuse, R2.reuse, 0x3 ;  /* 0x00000002250c7211 */ /* 0x0c0fe200078c18ff */
[----:B------:R-:W-:Y:S01]  /*0260*/  IMAD R35, R37, 0xf, RZ ;  /* 0x0000000f25237824 */ /* 0x000fe200078e02ff */
[C---:B------:R-:W-:Y:S02]  /*0270*/  IADD3 R4, P3, R9.reuse, R2, RZ ;  /* 0x0000000209047210 */ /* 0x040fe40007f7e0ff */
[----:B------:R-:W-:-:S02]  /*0280*/  LEA.HI.X.SX32 R9, R9, R3, 0x1, P4 ;  /* 0x0000000309097211 */ /* 0x000fc400020f0eff */
[-C--:B------:R-:W-:Y:S02]  /*0290*/  LEA R20, P2, R37, R2.reuse, 0x4 ;  /* 0x0000000225147211 */ /* 0x080fe400078420ff */
[-C--:B------:R-:W-:Y:S01]  /*02a0*/  IADD3 R14, P4, R25, R2.reuse, RZ ;  /* 0x00000002190e7210 */ /* 0x080fe20007f9e0ff */
[----:B------:R0:W2:Y:S01]  /*02b0*/  LDG.E.U16 R8, [R8.64] ;  /* 0x0000000608087981 */ /* 0x0000a2000c1e1500 */
[-C--:B------:R-:W-:Y:S02]  /*02c0*/  LEA.HI.X.SX32 R11, R11, R3.reuse, 0x1, P5 ;  /* 0x000000030b0b7211 */ /* 0x080fe400028f0eff */
[-C--:B------:R-:W-:Y:S02]  /*02d0*/  IADD3 R22, P0, R5, R2.reuse, RZ ;  /* 0x0000000205167210 */ /* 0x080fe40007f1e0ff */
[----:B------:R-:W-:Y:S01]  /*02e0*/  IADD3 R16, P5, R29, R2, RZ ;  /* 0x000000021d107210 */ /* 0x000fe20007fbe0ff */
[----:B------:R1:W3:Y:S01]  /*02f0*/  LDG.E.U16 R10, [R10.64] ;  /* 0x000000060a0a7981 */ /* 0x0002e2000c1e1500 */
[----:B------:R-:W-:-:S02]  /*0300*/  LEA.HI.X.SX32 R13, R13, R3, 0x1, P6 ;  /* 0x000000030d0d7211 */ /* 0x000fc400030f0eff */
[-C--:B------:R-:W-:Y:S02]  /*0310*/  IADD3 R24, P1, R39, R2.reuse, RZ ;  /* 0x0000000227187210 */ /* 0x080fe40007f3e0ff */
[-C--:B------:R-:W-:Y:S01]  /*0320*/  LEA.HI.X.SX32 R5, R37, R3.reuse, 0x1, P3 ;  /* 0x0000000325057211 */ /* 0x080fe200018f0eff */
[----:B------:R4:W5:Y:S01]  /*0330*/  LDG.E.U16 R12, [R12.64] ;  /* 0x000000060c0c7981 */ /* 0x000962000c1e1500 */
[-C--:B------:R-:W-:Y:S02]  /*0340*/  IADD3 R18, P6, R33, R2.reuse, RZ ;  /* 0x0000000221127210 */ /* 0x080fe40007fde0ff */
[----:B------:R-:W-:Y:S01]  /*0350*/  IADD3 R26, P3, R41, R2, RZ ;  /* 0x00000002291a7210 */ /* 0x000fe20007f7e0ff */
[----:B------:R0:W2:Y:S01]  /*0360*/  LDG.E.U16 R4, [R4.64] ;  /* 0x0000000604047981 */ /* 0x0000a2000c1e1500 */
[-C--:B------:R-:W-:Y:S02]  /*0370*/  LEA.HI.X.SX32 R15, R15, R3.reuse, 0x1, P4 ;  /* 0x000000030f0f7211 */ /* 0x080fe400020f0eff */
[----:B------:R-:W-:-:S02]  /*0380*/  LEA.HI.X.SX32 R21, R21, R3, 0x1, P2 ;  /* 0x0000000315157211 */ /* 0x000fc400010f0eff */
[-C--:B------:R-:W-:Y:S01]  /*0390*/  IADD3 R28, P4, R43, R2.reuse, RZ ;  /* 0x000000022b1c7210 */ /* 0x080fe20007f9e0ff */
[----:B------:R0:W2:Y:S01]  /*03a0*/  LDG.E.U16 R14, [R14.64] ;  /* 0x000000060e0e7981 */ /* 0x0000a2000c1e1500 */
[-C--:B------:R-:W-:Y:S02]  /*03b0*/  LEA.HI.X.SX32 R17, R17, R3.reuse, 0x1, P5 ;  /* 0x0000000311117211 */ /* 0x080fe400028f0eff */
[-C--:B------:R-:W-:Y:S01]  /*03c0*/  LEA.HI.X.SX32 R23, R23, R3.reuse, 0x1, P0 ;  /* 0x0000000317177211 */ /* 0x080fe200000f0eff */
[----:B------:R-:W2:Y:S01]  /*03d0*/  LDG.E.U16 R20, [R20.64] ;  /* 0x0000000614147981 */ /* 0x000ea2000c1e1500 */
[----:B------:R-:W-:Y:S02]  /*03e0*/  IADD3 R30, P5, R45, R2, RZ ;  /* 0x000000022d1e7210 */ /* 0x000fe40007fbe0ff */
[-C--:B------:R-:W-:Y:S01]  /*03f0*/  LEA.HI.X.SX32 R19, R19, R3.reuse, 0x1, P6 ;  /* 0x0000000313137211 */ /* 0x080fe200030f0eff */
[----:B------:R-:W3:Y:S01]  /*0400*/  LDG.E.U16 R22, [R22.64] ;  /* 0x0000000616167981 */ /* 0x000ee2000c1e1500 */
[----:B------:R-:W-:-:S02]  /*0410*/  LEA.HI.X.SX32 R25, R25, R3, 0x1, P1 ;  /* 0x0000000319197211 */ /* 0x000fc400008f0eff */
[-C--:B------:R-:W-:Y:S01]  /*0420*/  IADD3 R32, P6, R47, R2.reuse, RZ ;  /* 0x000000022f207210 */ /* 0x080fe20007fde0ff */
[----:B------:R0:W3:Y:S01]  /*0430*/  LDG.E.U16 R16, [R16.64] ;  /* 0x0000000610107981 */ /* 0x0000e2000c1e1500 */
[-C--:B------:R-:W-:Y:S02]  /*0440*/  LEA.HI.X.SX32 R27, R27, R3.reuse, 0x1, P3 ;  /* 0x000000031b1b7211 */ /* 0x080fe400018f0eff */
[----:B------:R-:W-:Y:S01]  /*0450*/  IADD3 R34, P2, R49, R2, RZ ;  /* 0x0000000231227210 */ /* 0x000fe20007f5e0ff */
[----:B------:R-:W3:Y:S01]  /*0460*/  LDG.E.U16 R24, [R24.64] ;  /* 0x0000000618187981 */ /* 0x000ee2000c1e1500 */
[-C--:B------:R-:W-:Y:S02]  /*0470*/  LEA.HI.X.SX32 R29, R29, R3.reuse, 0x1, P4 ;  /* 0x000000031d1d7211 */ /* 0x080fe400020f0eff */
[-C--:B------:R-:W-:Y:S01]  /*0480*/  LEA.HI.X.SX32 R31, R31, R3.reuse, 0x1, P5 ;  /* 0x000000031f1f7211 */ /* 0x080fe200028f0eff */
[----:B------:R0:W3:Y:S01]  /*0490*/  LDG.E.U16 R2, [R2.64] ;  /* 0x0000000602027981 */ /* 0x0000e2000c1e1500 */
[----:B------:R-:W-:-:S02]  /*04a0*/  LEA.HI.X.SX32 R33, R33, R3, 0x1, P6 ;  /* 0x0000000321217211 */ /* 0x000fc400030f0eff */
[----:B------:R-:W-:Y:S01]  /*04b0*/  LEA.HI.X.SX32 R35, R35, R3, 0x1, P2 ;  /* 0x0000000323237211 */ /* 0x000fe200010f0eff */
[----:B------:R-:W5:Y:S04]  /*04c0*/  LDG.E.U16 R26, [R26.64] ;  /* 0x000000061a1a7981 */ /* 0x000f68000c1e1500 */
[----:B------:R-:W5:Y:S04]  /*04d0*/  LDG.E.U16 R28, [R28.64] ;  /* 0x000000061c1c7981 */ /* 0x000f68000c1e1500 */
[----:B------:R-:W5:Y:S04]  /*04e0*/  LDG.E.U16 R30, [R30.64] ;  /* 0x000000061e1e7981 */ /* 0x000f68000c1e1500 */
[----:B------:R-:W5:Y:S04]  /*04f0*/  LDG.E.U16 R32, [R32.64] ;  /* 0x0000000620207981 */ /* 0x000f68000c1e1500 */
[----:B------:R0:W5:Y:S04]  /*0500*/  LDG.E.U16 R18, [R18.64] ;  /* 0x0000000612127981 */ /* 0x000168000c1e1500 */
[----:B------:R-:W5:Y:S01]  /*0510*/  LDG.E.U16 R34, [R34.64] ;  /* 0x0000000622227981 */ /* 0x000f62000c1e1500 */
[----:B------:R-:W-:-:S05]  /*0520*/  LOP3.LUT R0, R7, 0xff, RZ, 0xc0, !PT ;  /* 0x000000ff07007812 */ /* 0x000fca00078ec0ff */
[----:B-1----:R-:W-:-:S05]  /*0530*/  IMAD.SHL.U32 R11, R0, 0x2, RZ ;  /* 0x00000002000b7824 */ /* 0x002fca00078e00ff */
[C---:B0-----:R-:W-:Y:S02]  /*0540*/  LOP3.LUT R3, R11.reuse, 0x10, RZ, 0x3c, !PT ;  /* 0x000000100b037812 */ /* 0x041fe400078e3cff */
[C---:B------:R-:W-:Y:S02]  /*0550*/  LOP3.LUT R5, R11.reuse, 0x20, RZ, 0x3c, !PT ;  /* 0x000000200b057812 */ /* 0x040fe400078e3cff */
[C---:B------:R-:W-:Y:S02]  /*0560*/  LOP3.LUT R9, R11.reuse, 0x30, RZ, 0x3c, !PT ;  /* 0x000000300b097812 */ /* 0x040fe400078e3cff */
[C---:B----4-:R-:W-:Y:S02]  /*0570*/  LOP3.LUT R13, R11.reuse, 0x40, RZ, 0x3c, !PT ;  /* 0x000000400b0d7812 */ /* 0x050fe400078e3cff */
[C---:B------:R-:W-:Y:S02]  /*0580*/  LOP3.LUT R15, R11.reuse, 0x50, RZ, 0x3c, !PT ;  /* 0x000000500b0f7812 */ /* 0x040fe400078e3cff */
[----:B------:R-:W-:-:S02]  /*0590*/  LOP3.LUT R17, R11, 0x60, RZ, 0x3c, !PT ;  /* 0x000000600b117812 */ /* 0x000fc400078e3cff */
[----:B------:R-:W-:Y:S02]  /*05a0*/  LOP3.LUT R19, R11, 0x70, RZ, 0x3c, !PT ;  /* 0x000000700b137812 */ /* 0x000fe400078e3cff */
[C---:B------:R-:W-:Y:S01]  /*05b0*/  LOP3.LUT R71, R7.reuse, 0x3, RZ, 0xc0, !PT ;  /* 0x0000000307477812 */ /* 0x040fe200078ec0ff */
[----:B------:R-:W-:Y:S01]  /*05c0*/  IMAD.MOV.U32 R52, RZ, RZ, -0x800000 ;  /* 0xff800000ff347424 */ /* 0x000fe200078e00ff */
[----:B------:R-:W-:Y:S01]  /*05d0*/  MOV R61, 0xff800000 ;  /* 0xff800000003d7802 */ /* 0x000fe20000000f00 */
[----:B------:R-:W-:Y:S01]  /*05e0*/  IMAD.MOV.U32 R54, RZ, RZ, -0x800000 ;  /* 0xff800000ff367424 */ /* 0x000fe200078e00ff */
[----:B------:R-:W-:Y:S02]  /*05f0*/  MOV R56, 0xff800000 ;  /* 0xff80000000387802 */ /* 0x000fe40000000f00 */
[C---:B------:R-:W-:Y:S02]  /*0600*/  LOP3.LUT R73, R7.reuse, 0xe0, RZ, 0xc0, !PT ;  /* 0x000000e007497812 */ /* 0x040fe400078ec0ff */
[----:B------:R-:W-:Y:S01]  /*0610*/  LOP3.LUT R70, R7, 0xf, RZ, 0xc0, !PT ;  /* 0x0000000f07467812 */ /* 0x000fe200078ec0ff */
[----:B--2---:R-:W-:Y:S04]  /*0620*/  STS.U16 [R11+0x1000], R20 ;  /* 0x001000140b007388 */ /* 0x004fe80000000400 */
[----:B---3--:R-:W-:Y:S04]  /*0630*/  STS.U16 [R11], R2 ;  /* 0x000000020b007388 */ /* 0x008fe80000000400 */
[----:B------:R-:W-:Y:S04]  /*0640*/  STS.U16 [R3+0x200], R4 ;  /* 0x0002000403007388 */ /* 0x000fe80000000400 */
[----:B------:R-:W-:Y:S04]  /*0650*/  STS.U16 [R3+0x1200], R22 ;  /* 0x0012001603007388 */ /* 0x000fe80000000400 */
[----:B------:R-:W-:Y:S04]  /*0660*/  STS.U16 [R5+0x400], R8 ;  /* 0x0004000805007388 */ /* 0x000fe80000000400 */
[----:B------:R-:W-:Y:S04]  /*0670*/  STS.U16 [R5+0x1400], R24 ;  /* 0x0014001805007388 */ /* 0x000fe80000000400 */
[----:B------:R-:W-:Y:S04]  /*0680*/  STS.U16 [R9+0x600], R10 ;  /* 0x0006000a09007388 */ /* 0x000fe80000000400 */
[----:B-----5:R-:W-:Y:S04]  /*0690*/  STS.U16 [R9+0x1600], R26 ;  /* 0x0016001a09007388 */ /* 0x020fe80000000400 */
[----:B------:R0:W-:Y:S04]  /*06a0*/  STS.U16 [R13+0x800], R12 ;  /* 0x0008000c0d007388 */ /* 0x0001e80000000400 */
[----:B------:R1:W-:Y:S04]  /*06b0*/  STS.U16 [R13+0x1800], R28 ;  /* 0x0018001c0d007388 */ /* 0x0003e80000000400 */
[----:B------:R-:W-:Y:S01]  /*06c0*/  STS.U16 [R15+0xa00], R14 ;  /* 0x000a000e0f007388 */ /* 0x000fe20000000400 */
[----:B0-----:R-:W-:-:S03]  /*06d0*/  SHF.L.U32 R12, R36, 0x8, RZ ;  /* 0x00000008240c7819 */ /* 0x001fc600000006ff */
[----:B------:R0:W-:Y:S01]  /*06e0*/  STS.U16 [R15+0x1a00], R30 ;  /* 0x001a001e0f007388 */ /* 0x0001e20000000400 */
[----:B------:R-:W-:-:S03]  /*06f0*/  IADD3 R0, R12, 0x100, RZ ;  /* 0x000001000c007810 */ /* 0x000fc60007ffe0ff */
[----:B------:R-:W-:Y:S04]  /*0700*/  STS.U16 [R17+0xc00], R16 ;  /* 0x000c001011007388 */ /* 0x000fe80000000400 */
[----:B------:R2:W-:Y:S04]  /*0710*/  STS.U16 [R17+0x1c00], R32 ;  /* 0x001c002011007388 */ /* 0x0005e80000000400 */
[----:B------:R-:W-:Y:S01]  /*0720*/  STS.U16 [R19+0xe00], R18 ;  /* 0x000e001213007388 */ /* 0x000fe20000000400 */
[----:B------:R-:W-:Y:S01]  /*0730*/  ISETP.GE.AND P0, PT, R0, 0x1, PT ;  /* 0x000000010000780c */ /* 0x000fe20003f06270 */
[----:B------:R-:W-:Y:S01]  /*0740*/  IMAD.MOV.U32 R4, RZ, RZ, 0x3f800000 ;  /* 0x3f800000ff047424 */ /* 0x000fe200078e00ff */
[----:B------:R-:W-:Y:S01]  /*0750*/  MOV R5, 0x3f800000 ;  /* 0x3f80000000057802 */ /* 0x000fe20000000f00 */
[----:B------:R3:W-:Y:S01]  /*0760*/  STS.U16 [R19+0x1e00], R34 ;  /* 0x001e002213007388 */ /* 0x0007e20000000400 */
[----:B------:R-:W-:Y:S01]  /*0770*/  MOV R3, 0x3f800000 ;  /* 0x3f80000000037802 */ /* 0x000fe20000000f00 */
[----:B------:R-:W-:Y:S01]  /*0780*/  IMAD.MOV.U32 R2, RZ, RZ, 0x3f800000 ;  /* 0x3f800000ff027424 */ /* 0x000fe200078e00ff */
[----:B------:R-:W-:Y:S01]  /*0790*/  CS2R R20, SRZ ;  /* 0x0000000000147805 */ /* 0x000fe2000001ff00 */
[----:B------:R-:W-:Y:S01]  /*07a0*/  CS2R R22, SRZ ;  /* 0x0000000000167805 */ /* 0x000fe2000001ff00 */
[----:B------:R-:W-:Y:S01]  /*07b0*/  CS2R R24, SRZ ;  /* 0x0000000000187805 */ /* 0x000fe2000001ff00 */
[----:B------:R-:W-:Y:S01]  /*07c0*/  CS2R R26, SRZ ;  /* 0x00000000001a7805 */ /* 0x000fe2000001ff00 */
[----:B-1----:R-:W-:Y:S01]  /*07d0*/  CS2R R28, SRZ ;  /* 0x00000000001c7805 */ /* 0x002fe2000001ff00 */
[----:B0-----:R-:W-:Y:S01]  /*07e0*/  CS2R R30, SRZ ;  /* 0x00000000001e7805 */ /* 0x001fe2000001ff00 */
[----:B--2---:R-:W-:Y:S01]  /*07f0*/  CS2R R32, SRZ ;  /* 0x0000000000207805 */ /* 0x004fe2000001ff00 */
[----:B---3--:R-:W-:Y:S01]  /*0800*/  CS2R R34, SRZ ;  /* 0x0000000000227805 */ /* 0x008fe2000001ff00 */
[C---:B------:R-:W-:Y:S01]  /*0810*/  IMAD.SHL.U32 R8, R7.reuse, 0x2, RZ ;  /* 0x0000000207087824 */ /* 0x040fe200078e00ff */
[----:B------:R-:W-:Y:S01]  /*0820*/  SHF.L.U32 R9, R7, 0x3, RZ ;  /* 0x0000000307097819 */ /* 0x000fe200000006ff */
[----:B------:R-:W-:Y:S01]  /*0830*/  IMAD.SHL.U32 R10, R71, 0x20, RZ ;  /* 0x00000020470a7824 */ /* 0x000fe200078e00ff */
[----:B------:R-:W-:Y:S05]  /*0840*/  @!P0 BRA `(.L_x_0) ;  /* 0x00001ff000008947 */ /* 0x000fea0003800000 */
[----:B------:R-:W-:Y:S01]  /*0850*/  IMAD R2, R6, c[0x0][0x1a0], RZ ;  /* 0x0000680006027a24 */ /* 0x000fe200078e02ff */
[----:B------:R-:W-:Y:S01]  /*0860*/  LOP3.LUT R5, R7, 0x1f, RZ, 0xc0, !PT ;  /* 0x0000001f07057812 */ /* 0x000fe200078ec0ff */
[----:B------:R-:W-:Y:S01]  /*0870*/  IMAD R4, R70, c[0x0][0x1a8], RZ ;  /* 0x00006a0046047a24 */ /* 0x000fe200078e02ff */
[----:B------:R-:W-:Y:S01]  /*0880*/  SHF.R.U32.HI R17, RZ, 0x2, R7 ;  /* 0x00000002ff117819 */ /* 0x000fe20000011607 */
[----:B------:R-:W-:Y:S01]  /*0890*/  IMAD.MOV.U32 R91, RZ, RZ, -0x800000 ;  /* 0xff800000ff5b7424 */ /* 0x000fe200078e00ff */
[----:B------:R-:W-:Y:S01]  /*08a0*/  SHF.L.U32 R3, R2, 0x1, RZ ;  /* 0x0000000102037819 */ /* 0x000fe200000006ff */
[----:B------:R-:W-:Y:S01]  /*08b0*/  IMAD.SHL.U32 R14, R4, 0x2, RZ ;  /* 0x00000002040e7824 */ /* 0x000fe200078e00ff */
[----:B------:R-:W-:Y:S01]  /*08c0*/  SHF.R.U32.HI R15, RZ, 0x1, R73 ;  /* 0x00000001ff0f7819 */ /* 0x000fe20000011649 */
[----:B------:R-:W-:Y:S01]  /*08d0*/  IMAD.HI R2, R2, 0x2, RZ ;  /* 0x0000000202027827 */ /* 0x000fe200078e02ff */
[----:B------:R-:W-:Y:S01]  /*08e0*/  SGXT.U32 R17, R17, 0x3 ;  /* 0x000000031111781a */ /* 0x000fe20000000000 */
[----:B------:R-:W-:Y:S01]  /*08f0*/  CS2R R22, SRZ ;  /* 0x0000000000167805 */ /* 0x000fe2000001ff00 */
[----:B------:R-:W-:Y:S01]  /*0900*/  IADD3 R96, P0, P1, R14, c[0x0][0x168], R3 ;  /* 0x00005a000e607a10 */ /* 0x000fe2000791e003 */
[----:B------:R-:W-:Y:S01]  /*0910*/  IMAD R3, R6, c[0x0][0x1b0], RZ ;  /* 0x00006c0006037a24 */ /* 0x000fe200078e02ff */
[----:B------:R-:W-:Y:S01]  /*0920*/  SHF.R.U32.HI R18, RZ, 0x2, R7 ;  /* 0x00000002ff127819 */ /* 0x000fe20000011607 */
[----:B------:R-:W-:Y:S01]  /*0930*/  IMAD R14, R5, c[0x0][0x1b4], RZ ;  /* 0x00006d00050e7a24 */ /* 0x000fe200078e02ff */
[----:B------:R-:W-:Y:S01]  /*0940*/  LOP3.LUT R12, R12, R15, R17, 0xfe, !PT ;  /* 0x0000000f0c0c7212 */ /* 0x000fe200078efe11 */
[----:B------:R-:W-:Y:S01]  /*0950*/  IMAD.HI R5, R4, 0x2, RZ ;  /* 0x0000000204057827 */ /* 0x000fe200078e02ff */
[----:B------:R-:W-:Y:S01]  /*0960*/  SHF.L.U32 R13, R3, 0x1, RZ ;  /* 0x00000001030d7819 */ /* 0x000fe200000006ff */
[----:B------:R-:W-:Y:S01]  /*0970*/  CS2R R24, SRZ ;  /* 0x0000000000187805 */ /* 0x000fe2000001ff00 */
[----:B------:R-:W-:Y:S01]  /*0980*/  SHF.R.S32.HI R15, RZ, 0x2, R7 ;  /* 0x00000002ff0f7819 */ /* 0x000fe20000011407 */
[----:B------:R-:W-:Y:S01]  /*0990*/  IMAD.SHL.U32 R16, R14, 0x2, RZ ;  /* 0x000000020e107824 */ /* 0x000fe200078e00ff */
[----:B------:R-:W-:Y:S01]  /*09a0*/  LOP3.LUT R4, R7, 0x7, RZ, 0xc0, !PT ;  /* 0x0000000707047812 */ /* 0x000fe200078ec0ff */
[----:B------:R-:W-:Y:S01]  /*09b0*/  IMAD.HI R3, R3, 0x2, RZ ;  /* 0x0000000203037827 */ /* 0x000fe200078e02ff */
[----:B------:R-:W-:Y:S01]  /*09c0*/  LOP3.LUT R11, R11, 0x30, R18, 0x78, !PT ;  /* 0x000000300b0b7812 */ /* 0x000fe200078e7812 */
[----:B------:R-:W-:Y:S01]  /*09d0*/  CS2R R26, SRZ ;  /* 0x00000000001a7805 */ /* 0x000fe2000001ff00 */
[----:B------:R-:W-:Y:S01]  /*09e0*/  IADD3 R80, P2, P3, R16, c[0x0][0x170], R13 ;  /* 0x00005c0010507a10 */ /* 0x000fe20007b5e00d */
[----:B------:R-:W-:Y:S01]  /*09f0*/  IMAD.HI R14, R14, 0x2, RZ ;  /* 0x000000020e0e7827 */ /* 0x000fe200078e02ff */
[----:B------:R-:W-:Y:S01]  /*0a00*/  IADD3.X R18, R5, c[0x0][0x16c], R2, P0, P1 ;  /* 0x00005b0005127a10 */ /* 0x000fe200007e2402 */
[----:B------:R-:W-:Y:S01]  /*0a10*/  CS2R R28, SRZ ;  /* 0x00000000001c7805 */ /* 0x000fe2000001ff00 */
[----:B------:R-:W-:Y:S01]  /*0a20*/  SHF.R.U32.HI R2, RZ, 0x5, R7 ;  /* 0x00000005ff027819 */ /* 0x000fe20000011607 */
[----:B------:R-:W-:Y:S01]  /*0a30*/  IMAD.MOV.U32 R87, RZ, RZ, -0x800000 ;  /* 0xff800000ff577424 */ /* 0x000fe200078e00ff */
[----:B------:R-:W-:Y:S01]  /*0a40*/  SGXT R15, R15, 0x1 ;  /* 0x000000010f0f781a */ /* 0x000fe20000000200 */
[----:B------:R-:W-:Y:S01]  /*0a50*/  CS2R R30, SRZ ;  /* 0x00000000001e7805 */ /* 0x000fe2000001ff00 */
[----:B------:R-:W-:Y:S01]  /*0a60*/  IADD3.X R17, R14, c[0x0][0x174], R3, P2, P3 ;  /* 0x00005d000e117a10 */ /* 0x000fe200017e6403 */
[----:B------:R-:W-:Y:S01]  /*0a70*/  IMAD.SHL.U32 R14, R4, 0x10, RZ ;  /* 0x00000010040e7824 */ /* 0x000fe200078e00ff */
[----:B------:R-:W-:Y:S01]  /*0a80*/  LOP3.LUT R13, R9, 0x30, RZ, 0xc0, !PT ;  /* 0x00000030090d7812 */ /* 0x000fe200078ec0ff */
[----:B------:R-:W-:Y:S01]  /*0a90*/  CS2R R32, SRZ ;  /* 0x0000000000207805 */ /* 0x000fe2000001ff00 */
[----:B------:R-:W-:Y:S01]  /*0aa0*/  LOP3.LUT R5, R7, 0x10, RZ, 0xc0, !PT ;  /* 0x0000001007057812 */ /* 0x000fe200078ec0ff */
[----:B------:R-:W-:Y:S01]  /*0ab0*/  CS2R R34, SRZ ;  /* 0x0000000000227805 */ /* 0x000fe2000001ff00 */
[----:B------:R-:W-:Y:S01]  /*0ac0*/  SGXT.U32 R2, R2, 0x3 ;  /* 0x000000030202781a */ /* 0x000fe20000000000 */
[----:B------:R-:W-:Y:S01]  /*0ad0*/  UMOV UR4, URZ ;  /* 0x0000003f00047c82 */ /* 0x000fe20008000000 */
[----:B------:R-:W-:Y:S01]  /*0ae0*/  LOP3.LUT R15, R10, 0x90, R15, 0xf8, !PT ;  /* 0x000000900a0f7812 */ /* 0x000fe200078ef80f */
[C---:B------:R-:W-:Y:S01]  /*0af0*/  IMAD R16, R4.reuse, 0x2, R5 ;  /* 0x0000000204107824 */ /* 0x040fe200078e0205 */
[----:B------:R-:W-:Y:S01]  /*0b00*/  LEA R37, R4, R13, 0x6 ;  /* 0x0000000d04257211 */ /* 0x000fe200078e30ff */
[----:B------:R-:W-:Y:S01]  /*0b10*/  IMAD R4, R2, c[0x0][0x1b8], RZ ;  /* 0x00006e0002047a24 */ /* 0x000fe200078e02ff */
[----:B------:R-:W-:Y:S01]  /*0b20*/  LOP3.LUT R13, R14, 0xe0, R7, 0x78, !PT ;  /* 0x000000e00e0d7812 */ /* 0x000fe200078e7807 */
[----:B------:R-:W-:Y:S01]  /*0b30*/  UMOV UR5, URZ ;  /* 0x0000003f00057c82 */ /* 0x000fe20008000000 */
[----:B------:R-:W-:-:S02]  /*0b40*/  LOP3.LUT R14, R15, 0x10, R8, 0x78, !PT ;  /* 0x000000100f0e7812 */ /* 0x000fc400078e7808 */
[----:B------:R-:W-:Y:S02]  /*0b50*/  MOV R15, c[0x0][0x1b8] ;  /* 0x00006e00000f7a02 */ /* 0x000fe40000000f00 */
[----:B------:R-:W-:Y:S01]  /*0b60*/  SHF.R.U32.HI R3, RZ, 0x4, R7 ;  /* 0x00000004ff037819 */ /* 0x000fe20000011607 */
[----:B------:R-:W-:Y:S01]  /*0b70*/  IMAD R14, R5, 0x10, R14 ;  /* 0x00000010050e7824 */ /* 0x000fe200078e020e */
[----:B------:R-:W-:Y:S01]  /*0b80*/  LEA R5, R15, R4, 0x3 ;  /* 0x000000040f057211 */ /* 0x000fe200078e18ff */
[----:B------:R-:W-:Y:S01]  /*0b90*/  IMAD.MOV.U32 R15, RZ, RZ, RZ ;  /* 0x000000ffff0f7224 */ /* 0x000fe200078e00ff */
[----:B------:R-:W-:Y:S02]  /*0ba0*/  SGXT.U32 R3, R3, 0x4 ;  /* 0x000000040303781a */ /* 0x000fe40000000000 */
[-C--:B------:R-:W-:Y:S02]  /*0bb0*/  LEA R82, P2, R4, R80.reuse, 0x1 ;  /* 0x0000005004527211 */ /* 0x080fe400078408ff */
[----:B------:R-:W-:Y:S01]  /*0bc0*/  LEA R80, P3, R5, R80, 0x1 ;  /* 0x0000005005507211 */ /* 0x000fe200078608ff */
[----:B------:R-:W-:Y:S01]  /*0bd0*/  IMAD R3, R3, c[0x0][0x1a4], RZ ;  /* 0x0000690003037a24 */ /* 0x000fe200078e02ff */
[----:B------:R-:W-:-:S02]  /*0be0*/  MOV R20, c[0x0][0x1a4] ;  /* 0x0000690000147a02 */ /* 0x000fc40000000f00 */
[-C--:B------:R-:W-:Y:S01]  /*0bf0*/  LEA.HI.X.SX32 R83, R4, R17.reuse, 0x1, P2 ;  /* 0x0000001104537211 */ /* 0x080fe200010f0eff */
[----:B------:R-:W-:Y:S01]  /*0c00*/  IMAD.MOV.U32 R4, RZ, RZ, 0x3f800000 ;  /* 0x3f800000ff047424 */ /* 0x000fe200078e00ff */
[----:B------:R-:W-:Y:S02]  /*0c10*/  LEA.HI.X.SX32 R81, R5, R17, 0x1, P3 ;  /* 0x0000001105517211 */ /* 0x000fe400018f0eff */
[----:B------:R-:W-:Y:S02]  /*0c20*/  SHF.R.S32.HI R17, RZ, 0x6, R7 ;  /* 0x00000006ff117819 */ /* 0x000fe40000011407 */
[----:B------:R-:W-:Y:S02]  /*0c30*/  LEA R2, R20, R3, 0x4 ;  /* 0x0000000314027211 */ /* 0x000fe400078e20ff */
[----:B------:R-:W-:Y:S01]  /*0c40*/  SGXT R17, R17, 0x1 ;  /* 0x000000011111781a */ /* 0x000fe20000000200 */
[----:B------:R-:W-:Y:S01]  /*0c50*/  CS2R R20, SRZ ;  /* 0x0000000000147805 */ /* 0x000fe2000001ff00 */
[----:B------:R-:W-:-:S02]  /*0c60*/  LEA R98, P0, R3, R96, 0x1 ;  /* 0x0000006003627211 */ /* 0x000fc400078008ff */
[--C-:B------:R-:W-:Y:S02]  /*0c70*/  LOP3.LUT R13, R13, 0x10, R8.reuse, 0x78, !PT ;  /* 0x000000100d0d7812 */ /* 0x100fe400078e7808 */
[----:B------:R-:W-:Y:S02]  /*0c80*/  LEA R96, P1, R2, R96, 0x1 ;  /* 0x0000006002607211 */ /* 0x000fe400078208ff */
[----:B------:R-:W-:Y:S01]  /*0c90*/  LOP3.LUT R19, R17, 0x90, RZ, 0xc0, !PT ;  /* 0x0000009011137812 */ /* 0x000fe200078ec0ff */
[----:B------:R-:W-:Y:S01]  /*0ca0*/  IMAD.U32 R13, R16, 0x100, R13 ;  /* 0x00000100100d7824 */ /* 0x000fe200078e000d */
[-C--:B------:R-:W-:Y:S02]  /*0cb0*/  LEA.HI.X.SX32 R99, R3, R18.reuse, 0x1, P0 ;  /* 0x0000001203637211 */ /* 0x080fe400000f0eff */
[----:B------:R-:W-:Y:S01]  /*0cc0*/  LEA.HI.X.SX32 R97, R2, R18, 0x1, P1 ;  /* 0x0000001202617211 */ /* 0x000fe200008f0eff */
[----:B------:R-:W-:Y:S01]  /*0cd0*/  IMAD.MOV.U32 R2, RZ, RZ, 0x3f800000 ;  /* 0x3f800000ff027424 */ /* 0x000fe200078e00ff */
[----:B------:R-:W-:-:S02]  /*0ce0*/  LOP3.LUT R18, R19, 0x17e, R8, 0x78, !PT ;  /* 0x0000017e13127812 */ /* 0x000fc400078e7808 */
[----:B------:R-:W-:Y:S02]  /*0cf0*/  MOV R5, 0x3f800000 ;  /* 0x3f80000000057802 */ /* 0x000fe40000000f00 */
[----:B------:R-:W-:Y:S02]  /*0d00*/  MOV R16, RZ ;  /* 0x000000ff00107202 */ /* 0x000fe40000000f00 */
[----:B------:R-:W-:Y:S02]  /*0d10*/  MOV R3, 0x3f800000 ;  /* 0x3f80000000037802 */ /* 0x000fe40000000f00 */
[----:B------:R-:W-:Y:S02]  /*0d20*/  MOV R86, 0xff800000 ;  /* 0xff80000000567802 */ /* 0x000fe40000000f00 */
[----:B------:R-:W-:Y:S02]  /*0d30*/  MOV R89, 0xff800000 ;  /* 0xff80000000597802 */ /* 0x000fe40000000f00 */
[----:B------:R-:W-:-:S02]  /*0d40*/  LOP3.LUT R17, R37, 0x30, R8, 0x78, !PT ;  /* 0x0000003025117812 */ /* 0x000fc400078e7808 */
[C---:B------:R-:W-:Y:S02]  /*0d50*/  LOP3.LUT R19, R12.reuse, 0x88, RZ, 0xfc, !PT ;  /* 0x000000880c137812 */ /* 0x040fe400078efcff */
[C---:B------:R-:W-:Y:S02]  /*0d60*/  LOP3.LUT R68, R12.reuse, 0x80, RZ, 0xfc, !PT ;  /* 0x000000800c447812 */ /* 0x040fe400078efcff */
[----:B------:R-:W-:Y:S02]  /*0d70*/  LOP3.LUT R69, R12, 0x8, RZ, 0xfc, !PT ;  /* 0x000000080c457812 */ /* 0x000fe400078efcff */
.L_x_1:
[----:B------:R-:W-:-:S04]  /*0d80*/  IMAD.WIDE R36, R15, 0x2, R98 ;  /* 0x000000020f247825 */ /* 0x000fc800078e0262 */
[----:B------:R-:W-:Y:S01]  /*0d90*/  IMAD.WIDE R40, R15, 0x2, R96 ;  /* 0x000000020f287825 */ /* 0x000fe200078e0260 */
[----:B------:R-:W2:Y:S04]  /*0da0*/  LDG.E.U16 R49, [R36.64] ;  /* 0x0000000624317981 */ /* 0x000ea8000c1e1500 */
[----:B------:R-:W3:Y:S01]  /*0db0*/  LDG.E.U16 R51, [R40.64] ;  /* 0x0000000628337981 */ /* 0x000ee2000c1e1500 */
[----:B------:R-:W-:-:S03]  /*0dc0*/  IMAD.WIDE R56, R16, 0x2, R82 ;  /* 0x0000000210387825 */ /* 0x000fc600078e0252 */
[----:B------:R-:W-:Y:S01]  /*0dd0*/  BAR.SYNC.DEFER_BLOCKING 0x0 ;  /* 0x0000000000007b1d */ /* 0x000fe20000010000 */
[----:B------:R-:W-:Y:S01]  /*0de0*/  LEA R84, P0, R71, UR4, 0x1 ;  /* 0x0000000447547c11 */ /* 0x000fe2000f8008ff */
[----:B------:R-:W-:-:S03]  /*0df0*/  IMAD.WIDE R58, R16, 0x2, R80 ;  /* 0x00000002103a7825 */ /* 0x000fc600078e0250 */
[----:B------:R-:W-:Y:S01]  /*0e00*/  IADD3 R60, P5, R84, 0x10, RZ ;  /* 0x00000010543c7810 */ /* 0x000fe20007fbe0ff */
[----:B------:R-:W-:-:S03]  /*0e10*/  IMAD.X R79, RZ, RZ, UR5, P0 ;  /* 0x00000005ff4f7e24 */ /* 0x000fc600080e06ff */
[C---:B------:R-:W-:Y:S02]  /*0e20*/  ISETP.GT.U32.AND P0, PT, R60.reuse, R12, PT ;  /* 0x0000000c3c00720c */ /* 0x040fe40003f04070 */
[C---:B------:R-:W-:Y:S02]  /*0e30*/  ISETP.GT.U32.AND P4, PT, R60.reuse, R69, PT ;  /* 0x000000453c00720c */ /* 0x040fe40003f84070 */
[C---:B------:R-:W-:Y:S02]  /*0e40*/  ISETP.GT.U32.AND P3, PT, R60.reuse, R68, PT ;  /* 0x000000443c00720c */ /* 0x040fe40003f64070 */
[----:B------:R-:W-:Y:S01]  /*0e50*/  ISETP.GT.U32.AND P1, PT, R60, R19, PT ;  /* 0x000000133c00720c */ /* 0x000fe20003f24070 */
[----:B--2---:R-:W-:Y:S04]  /*0e60*/  STS.U16 [R18+0x2000], R49 ;  /* 0x0020003112007388 */ /* 0x004fe80000000400 */
[----:B---3--:R-:W-:Y:S04]  /*0e70*/  STS.U16 [R18+0x2200], R51 ;  /* 0x0022003312007388 */ /* 0x008fe80000000400 */
[----:B------:R-:W-:Y:S06]  /*0e80*/  BAR.SYNC.DEFER_BLOCKING 0x0 ;  /* 0x0000000000007b1d */ /* 0x000fec0000010000 */
[----:B------:R-:W-:Y:S04]  /*0e90*/  LDSM.16.MT88.4 R64, [R13] ;  /* 0x000000000d40783b */ /* 0x000fe80000004200 */
[----:B------:R-:W0:Y:S04]  /*0ea0*/  LDSM.16.M88.4 R36, [R14+0x2200] ;  /* 0x002200000e24783b */ /* 0x000e280000000200 */
[----:B------:R-:W1:Y:S04]  /*0eb0*/  LDSM.16.MT88.4 R40, [R13+0x100] ;  /* 0x000100000d28783b */ /* 0x000e680000004200 */
[----:B------:R-:W2:Y:S04]  /*0ec0*/  LDSM.16.M88.4 R44, [R14+0x2000] ;  /* 0x002000000e2c783b */ /* 0x000ea80000000200 */
[----:B------:R3:W4:Y:S04]  /*0ed0*/  LDG.E.U16 R88, [R56.64] ;  /* 0x0000000638587981 */ /* 0x000728000c1e1500 */
[----:B------:R5:W4:Y:S01]  /*0ee0*/  LDG.E.U16 R90, [R58.64] ;  /* 0x000000063a5a7981 */ /* 0x000b22000c1e1500 */
[----:B------:R-:W-:-:S03]  /*0ef0*/  UIADD3 UR4, UP0, UR4, 0x20, URZ ;  /* 0x0000002004047890 */ /* 0x000fc6000ff1e03f */
[----:B------:R-:W-:Y:S01]  /*0f00*/  BAR.SYNC.DEFER_BLOCKING 0x0 ;  /* 0x0000000000007b1d */ /* 0x000fe20000010000 */
[----:B------:R-:W-:Y:S01]  /*0f10*/  UIADD3.X UR5, URZ, UR5, URZ, UP0, !UPT ;  /* 0x000000053f057290 */ /* 0x000fe200087fe43f */
[-C--:B0-----:R-:W-:Y:S08]  /*0f20*/  HMMA.16816.F32.BF16 R52, R64, R36.reuse, RZ ;  /* 0x000000244034723c */ /* 0x081ff000000418ff */
[----:B-1----:R-:W-:Y:S07]  /*0f30*/  HMMA.16816.F32.BF16 R48, R40, R36, RZ ;  /* 0x000000242830723c */ /* 0x002fee00000418ff */
[----:B------:R-:W-:Y:S01]  /*0f40*/  IADD3 R36, P6, R84, 0x11, RZ ;  /* 0x0000001154247810 */ /* 0x000fe20007fde0ff */
[----:B--2---:R-:W-:Y:S01]  /*0f50*/  HMMA.16816.F32.BF16 R60, R64, R44, RZ ;  /* 0x0000002c403c723c */ /* 0x004fe200000418ff */
[----:B------:R-:W-:-:S02]  /*0f60*/  IADD3.X R37, RZ, R79, RZ, P5, !PT ;  /* 0x0000004fff257210 */ /* 0x000fc40002ffe4ff */
[C---:B------:R-:W-:Y:S01]  /*0f70*/  ISETP.GT.U32.AND P2, PT, R36.reuse, R12, PT ;  /* 0x0000000c2400720c */ /* 0x040fe20003f44070 */
[----:B---3--:R-:W-:Y:S01]  /*0f80*/  IMAD.X R56, RZ, RZ, R79, P6 ;  /* 0x000000ffff387224 */ /* 0x008fe200030e064f */
[----:B------:R-:W-:Y:S02]  /*0f90*/  ISETP.GT.U32.AND P5, PT, R36, R69, PT ;  /* 0x000000452400720c */ /* 0x000fe40003fa4070 */
[----:B------:R-:W-:Y:S01]  /*0fa0*/  ISETP.GT.U32.AND.EX P0, PT, R37, RZ, PT, P0 ;  /* 0x000000ff2500720c */ /* 0x000fe20003f04100 */
[----:B------:R-:W-:Y:S01]  /*0fb0*/  FMUL R52, R52, c[0x0][0x188] ;  /* 0x0000620034347a20 */ /* 0x000fe20000400000 */
[----:B------:R-:W-:Y:S01]  /*0fc0*/  ISETP.GT.U32.AND.EX P2, PT, R56, RZ, PT, P2 ;  /* 0x000000ff3800720c */ /* 0x000fe20003f44120 */
[----:B------:R-:W-:Y:S01]  /*0fd0*/  FMUL R53, R53, c[0x0][0x188] ;  /* 0x0000620035357a20 */ /* 0x000fe20000400000 */
[----:B------:R-:W-:Y:S01]  /*0fe0*/  ISETP.GT.U32.AND.EX P4, PT, R37, RZ, PT, P4 ;  /* 0x000000ff2500720c */ /* 0x000fe20003f84140 */
[----:B------:R-:W-:Y:S01]  /*0ff0*/  FMUL R54, R54, c[0x0][0x188] ;  /* 0x0000620036367a20 */ /* 0x000fe20000400000 */
[----:B------:R-:W-:Y:S01]  /*1000*/  ISETP.GT.U32.AND.EX P5, PT, R56, RZ, PT, P5 ;  /* 0x000000ff3800720c */ /* 0x000fe20003fa4150 */
[----:B------:R-:W-:Y:S01]  /*1010*/  FMUL R55, R55, c[0x0][0x188] ;  /* 0x0000620037377a20 */ /* 0x000fe20000400000 */
[----:B------:R-:W-:Y:S01]  /*1020*/  FSEL R74, R52, -INF , !P0 ;  /* 0xff800000344a7808 */ /* 0x000fe20004000000 */
[----:B------:R-:W-:Y:S01]  /*1030*/  FMUL R48, R48, c[0x0][0x188] ;  /* 0x0000620030307a20 */ /* 0x000fe20000400000 */
[----:B------:R-:W-:Y:S01]  /*1040*/  FSEL R75, R53, -INF , !P2 ;  /* 0xff800000354b7808 */ /* 0x000fe20005000000 */
[----:B------:R-:W-:Y:S01]  /*1050*/  FMUL R50, R50, c[0x0][0x188] ;  /* 0x0000620032327a20 */ /* 0x000fe20000400000 */
[----:B------:R-:W-:Y:S01]  /*1060*/  FSEL R78, R54, -INF , !P4 ;  /* 0xff800000364e7808 */ /* 0x000fe20006000000 */
[----:B------:R-:W-:Y:S01]  /*1070*/  FMUL R51, R51, c[0x0][0x188] ;  /* 0x0000620033337a20 */ /* 0x000fe20000400000 */
[----:B------:R-:W-:-:S02]  /*1080*/  FSEL R77, R55, -INF , !P5 ;  /* 0xff800000374d7808 */ /* 0x000fc40006800000 */
[C---:B------:R-:W-:Y:S01]  /*1090*/  HMMA.16816.F32.BF16 R52, R64.reuse, R46, RZ ;  /* 0x0000002e4034723c */ /* 0x040fe200000418ff */
[C---:B------:R-:W-:Y:S01]  /*10a0*/  ISETP.GT.U32.AND P6, PT, R36.reuse, R68, PT ;  /* 0x000000442400720c */ /* 0x040fe20003fc4070 */
[----:B------:R-:W-:Y:S01]  /*10b0*/  FMUL R63, R63, c[0x0][0x188] ;  /* 0x000062003f3f7a20 */ /* 0x000fe20000400000 */
[----:B------:R-:W-:Y:S02]  /*10c0*/  ISETP.GT.U32.AND P0, PT, R36, R19, PT ;  /* 0x000000132400720c */ /* 0x000fe40003f04070 */
[C---:B------:R-:W-:Y:S02]  /*10d0*/  ISETP.GT.U32.AND.EX P6, PT, R56.reuse, RZ, PT, P6 ;  /* 0x000000ff3800720c */ /* 0x040fe40003fc4160 */
[----:B------:R-:W-:Y:S01]  /*10e0*/  ISETP.GT.U32.AND.EX P0, PT, R56, RZ, PT, P0 ;  /* 0x000000ff3800720c */ /* 0x000fe20003f04100 */
[----:B------:R-:W-:Y:S01]  /*10f0*/  HMMA.16816.F32.BF16 R64, R64, R38, RZ ;  /* 0x000000264040723c */ /* 0x000fe200000418ff */
[----:B------:R-:W-:Y:S02]  /*1100*/  ISETP.GT.U32.AND.EX P3, PT, R37, RZ, PT, P3 ;  /* 0x000000ff2500720c */ /* 0x000fe40003f64130 */
[----:B------:R-:W-:-:S02]  /*1110*/  IADD3 R36, P2, R84, 0x9, RZ ;  /* 0x0000000954247810 */ /* 0x000fc40007f5e0ff */
[----:B------:R-:W-:Y:S02]  /*1120*/  FSEL R76, R48, -INF , !P3 ;  /* 0xff800000304c7808 */ /* 0x000fe40005800000 */
[----:B------:R-:W-:Y:S01]  /*1130*/  IADD3.X R48, RZ, R79, RZ, P2, !PT ;  /* 0x0000004fff307210 */ /* 0x000fe200017fe4ff */
[C---:B-----5:R-:W-:Y:S01]  /*1140*/  HMMA.16816.F32.BF16 R56, R40.reuse, R46, RZ ;  /* 0x0000002e2838723c */ /* 0x060fe200000418ff */
[C---:B------:R-:W-:Y:S02]  /*1150*/  ISETP.GT.U32.AND P4, PT, R36.reuse, R12, PT ;  /* 0x0000000c2400720c */ /* 0x040fe40003f84070 */
[C---:B------:R-:W-:Y:S02]  /*1160*/  ISETP.GT.U32.AND P5, PT, R36.reuse, R69, PT ;  /* 0x000000452400720c */ /* 0x040fe40003fa4070 */
[C---:B------:R-:W-:Y:S02]  /*1170*/  ISETP.GT.U32.AND P3, PT, R36.reuse, R68, PT ;  /* 0x000000442400720c */ /* 0x040fe40003f64070 */
[----:B------:R-:W-:Y:S01]  /*1180*/  ISETP.GT.U32.AND P2, PT, R36, R19, PT ;  /* 0x000000132400720c */ /* 0x000fe20003f44070 */
[----:B------:R-:W-:Y:S01]  /*1190*/  HMMA.16816.F32.BF16 R44, R40, R44, RZ ;  /* 0x0000002c282c723c */ /* 0x000fe200000418ff */
[----:B------:R-:W-:Y:S01]  /*11a0*/  FMUL R36, R49, c[0x0][0x188] ;  /* 0x0000620031247a20 */ /* 0x000fe20000400000 */
[----:B------:R-:W-:Y:S01]  /*11b0*/  ISETP.GT.U32.AND.EX P4, PT, R48, RZ, PT, P4 ;  /* 0x000000ff3000720c */ /* 0x000fe20003f84140 */
[----:B------:R-:W-:Y:S01]  /*11c0*/  FMUL R49, R53, c[0x0][0x188] ;  /* 0x0000620035317a20 */ /* 0x000fe20000400000 */
[----:B------:R-:W-:Y:S01]  /*11d0*/  ISETP.GT.U32.AND.EX P1, PT, R37, RZ, PT, P1 ;  /* 0x000000ff2500720c */ /* 0x000fe20003f24110 */
[----:B------:R-:W-:Y:S01]  /*11e0*/  FMUL R52, R52, c[0x0][0x188] ;  /* 0x0000620034347a20 */ /* 0x000fe20000400000 */
[----:B------:R-:W-:-:S02]  /*11f0*/  FSEL R53, R36, -INF , !P6 ;  /* 0xff80000024357808 */ /* 0x000fc40007000000 */
[----:B------:R-:W-:Y:S01]  /*1200*/  HMMA.16816.F32.BF16 R40, R40, R38, RZ ;  /* 0x000000262828723c */ /* 0x000fe200000418ff */
[----:B------:R-:W-:Y:S02]  /*1210*/  IADD3 R36, P6, R84, 0x18, RZ ;  /* 0x0000001854247810 */ /* 0x000fe40007fde0ff */
[C---:B------:R-:W-:Y:S02]  /*1220*/  ISETP.GT.U32.AND.EX P5, PT, R48.reuse, RZ, PT, P5 ;  /* 0x000000ff3000720c */ /* 0x040fe40003fa4150 */
[----:B------:R-:W-:Y:S01]  /*1230*/  ISETP.GT.U32.AND.EX P3, PT, R48, RZ, PT, P3 ;  /* 0x000000ff3000720c */ /* 0x000fe20003f64130 */
[----:B------:R-:W-:Y:S01]  /*1240*/  IMAD.X R37, RZ, RZ, R79, P6 ;  /* 0x000000ffff257224 */ /* 0x000fe200030e064f */
[----:B------:R-:W-:Y:S01]  /*1250*/  FSEL R49, R49, -INF , !P4 ;  /* 0xff80000031317808 */ /* 0x000fe20006000000 */
[----:B------:R-:W-:Y:S01]  /*1260*/  FMUL R38, R55, c[0x0][0x188] ;  /* 0x0000620037267a20 */ /* 0x000fe20000400000 */
[C---:B------:R-:W-:Y:S01]  /*1270*/  ISETP.GT.U32.AND P4, PT, R36.reuse, R12, PT ;  /* 0x0000000c2400720c */ /* 0x040fe20003f84070 */
[----:B------:R-:W-:Y:S01]  /*1280*/  FMUL R39, R57, c[0x0][0x188] ;  /* 0x0000620039277a20 */ /* 0x000fe20000400000 */
[----:B------:R-:W-:Y:S01]  /*1290*/  ISETP.GT.U32.AND P6, PT, R36, R68, PT ;  /* 0x000000442400720c */ /* 0x000fe20003fc4070 */
[----:B------:R-:W-:Y:S01]  /*12a0*/  FMUL R57, R64, c[0x0][0x188] ;  /* 0x0000620040397a20 */ /* 0x000fe20000400000 */
[----:B------:R-:W-:Y:S01]  /*12b0*/  FSEL R38, R38, -INF , !P5 ;  /* 0xff80000026267808 */ /* 0x000fe20006800000 */
[----:B------:R-:W-:Y:S01]  /*12c0*/  FMUL R64, R66, c[0x0][0x188] ;  /* 0x0000620042407a20 */ /* 0x000fe20000400000 */
[----:B------:R-:W-:Y:S01]  /*12d0*/  FSEL R39, R39, -INF , !P3 ;  /* 0xff80000027277808 */ /* 0x000fe20005800000 */
[----:B------:R-:W-:Y:S01]  /*12e0*/  FMUL R56, R56, c[0x0][0x188] ;  /* 0x0000620038387a20 */ /* 0x000fe20000400000 */
[----:B------:R-:W-:Y:S01]  /*12f0*/  ISETP.GT.U32.AND P5, PT, R36, R69, PT ;  /* 0x000000452400720c */ /* 0x000fe20003fa4070 */
[----:B------:R-:W-:Y:S01]  /*1300*/  FMUL R85, R44, c[0x0][0x188] ;  /* 0x000062002c557a20 */ /* 0x000fe20000400000 */
[----:B------:R-:W-:Y:S01]  /*1310*/  ISETP.GT.U32.AND P3, PT, R36, R19, PT ;  /* 0x000000132400720c */ /* 0x000fe20003f64070 */
[----:B------:R-:W-:Y:S01]  /*1320*/  FMUL R45, R45, c[0x0][0x188] ;  /* 0x000062002d2d7a20 */ /* 0x000fe20000400000 */
[----:B------:R-:W-:Y:S01]  /*1330*/  ISETP.GT.U32.AND.EX P4, PT, R37, RZ, PT, P4 ;  /* 0x000000ff2500720c */ /* 0x000fe20003f84140 */
[----:B------:R-:W-:Y:S01]  /*1340*/  FMUL R59, R59, c[0x0][0x188] ;  /* 0x000062003b3b7a20 */ /* 0x000fe20000400000 */
[C---:B------:R-:W-:Y:S01]  /*1350*/  ISETP.GT.U32.AND.EX P5, PT, R37.reuse, RZ, PT, P5 ;  /* 0x000000ff2500720c */ /* 0x040fe20003fa4150 */
[----:B------:R-:W-:Y:S01]  /*1360*/  FMUL R40, R40, c[0x0][0x188] ;  /* 0x0000620028287a20 */ /* 0x000fe20000400000 */
[----:B------:R-:W-:Y:S01]  /*1370*/  ISETP.GT.U32.AND.EX P6, PT, R37, RZ, PT, P6 ;  /* 0x000000ff2500720c */ /* 0x000fe20003fc4160 */
[----:B------:R-:W-:Y:S01]  /*1380*/  FMUL R41, R41, c[0x0][0x188] ;  /* 0x0000620029297a20 */ /* 0x000fe20000400000 */
[----:B------:R-:W-:Y:S01]  /*1390*/  ISETP.GT.U32.AND.EX P3, PT, R37, RZ, PT, P3 ;  /* 0x000000ff2500720c */ /* 0x000fe20003f64130 */
[----:B------:R-:W-:Y:S01]  /*13a0*/  FMUL R42, R42, c[0x0][0x188] ;  /* 0x000062002a2a7a20 */ /* 0x000fe20000400000 */
[----:B------:R-:W-:Y:S01]  /*13b0*/  FSEL R57, R57, -INF , !P4 ;  /* 0xff80000039397808 */ /* 0x000fe20006000000 */
[----:B------:R-:W-:Y:S01]  /*13c0*/  FMUL R43, R43, c[0x0][0x188] ;  /* 0x000062002b2b7a20 */ /* 0x000fe20000400000 */
[----:B------:R-:W-:-:S02]  /*13d0*/  IADD3 R37, P4, R84, 0x8, RZ ;  /* 0x0000000854257810 */ /* 0x000fc40007f9e0ff */
[----:B------:R-:W-:Y:S01]  /*13e0*/  FSEL R55, R40, -INF , !P6 ;  /* 0xff80000028377808 */ /* 0x000fe20007000000 */
[----:B------:R-:W-:Y:S01]  /*13f0*/  FMUL R40, R61, c[0x0][0x188] ;  /* 0x000062003d287a20 */ /* 0x000fe20000400000 */
[----:B------:R-:W-:Y:S02]  /*1400*/  FSEL R64, R64, -INF , !P5 ;  /* 0xff80000040407808 */ /* 0x000fe40006800000 */
[C---:B------:R-:W-:Y:S02]  /*1410*/  ISETP.GT.U32.AND P6, PT, R37.reuse, R68, PT ;  /* 0x000000442500720c */ /* 0x040fe40003fc4070 */
[----:B------:R-:W-:Y:S02]  /*1420*/  IADD3.X R36, RZ, R79, RZ, P4, !PT ;  /* 0x0000004fff247210 */ /* 0x000fe400027fe4ff */
[----:B------:R-:W-:Y:S02]  /*1430*/  ISETP.GT.U32.AND P5, PT, R37, R12, PT ;  /* 0x0000000c2500720c */ /* 0x000fe40003fa4070 */
[----:B------:R-:W-:-:S02]  /*1440*/  ISETP.GT.U32.AND.EX P6, PT, R36, RZ, PT, P6 ;  /* 0x000000ff2400720c */ /* 0x000fc40003fc4160 */
[----:B------:R-:W-:Y:S02]  /*1450*/  ISETP.GT.U32.AND.EX P5, PT, R36, RZ, PT, P5 ;  /* 0x000000ff2400720c */ /* 0x000fe40003fa4150 */
[----:B------:R-:W-:Y:S02]  /*1460*/  FSEL R101, R56, -INF , !P6 ;  /* 0xff80000038657808 */ /* 0x000fe40007000000 */
[----:B------:R-:W-:Y:S01]  /*1470*/  FSEL R103, R52, -INF , !P5 ;  /* 0xff80000034677808 */ /* 0x000fe20006800000 */
[----:B------:R-:W-:Y:S01]  /*1480*/  FMUL R52, R46, c[0x0][0x188] ;  /* 0x000062002e347a20 */ /* 0x000fe20000400000 */
[CC--:B------:R-:W-:Y:S02]  /*1490*/  ISETP.GE.U32.AND P6, PT, R84.reuse, R12.reuse, PT ;  /* 0x0000000c5400720c */ /* 0x0c0fe40003fc6070 */
[----:B------:R-:W-:Y:S02]  /*14a0*/  ISETP.GT.U32.AND P5, PT, R84, R12, PT ;  /* 0x0000000c5400720c */ /* 0x000fe40003fa4070 */
[----:B------:R-:W-:Y:S01]  /*14b0*/  ISETP.GT.U32.AND.EX P2, PT, R48, RZ, PT, P2 ;  /* 0x000000ff3000720c */ /* 0x000fe20003f44120 */
[----:B------:R-:W-:Y:S01]  /*14c0*/  FMUL R48, R54, c[0x0][0x188] ;  /* 0x0000620036307a20 */ /* 0x000fe20000400000 */
[----:B------:R-:W-:Y:S01]  /*14d0*/  ISETP.GT.U32.AND P4, PT, R37, R19, PT ;  /* 0x000000132500720c */ /* 0x000fe20003f84070 */
[----:B------:R-:W-:Y:S01]  /*14e0*/  FMUL R37, R60, c[0x0][0x188] ;  /* 0x000062003c257a20 */ /* 0x000fe20000400000 */
[----:B------:R-:W-:Y:S01]  /*14f0*/  ISETP.GE.U32.AND.EX P6, PT, R79, RZ, PT, P6 ;  /* 0x000000ff4f00720c */ /* 0x000fe20003fc6160 */
[----:B------:R-:W-:Y:S01]  /*1500*/  FMUL R60, R67, c[0x0][0x188] ;  /* 0x00006200433c7a20 */ /* 0x000fe20000400000 */
[----:B------:R-:W-:-:S02]  /*1510*/  ISETP.GT.U32.AND.EX P5, PT, R79, RZ, PT, P5 ;  /* 0x000000ff4f00720c */ /* 0x000fc40003fa4150 */
[----:B------:R-:W-:Y:S02]  /*1520*/  FSEL R40, R40, -INF , !P6 ;  /* 0xff80000028287808 */ /* 0x000fe40007000000 */
[----:B------:R-:W-:Y:S02]  /*1530*/  FSEL R37, R37, -INF , !P5 ;  /* 0xff80000025257808 */ /* 0x000fe40006800000 */
[----:B------:R-:W-:Y:S02]  /*1540*/  FSEL R48, R48, -INF , !P5 ;  /* 0xff80000030307808 */ /* 0x000fe40006800000 */
[CC--:B------:R-:W-:Y:S02]  /*1550*/  ISETP.GE.U32.AND P6, PT, R84.reuse, R69.reuse, PT ;  /* 0x000000455400720c */ /* 0x0c0fe40003fc6070 */
[----:B------:R-:W-:Y:S02]  /*1560*/  ISETP.GT.U32.AND P5, PT, R84, R69, PT ;  /* 0x000000455400720c */ /* 0x000fe40003fa4070 */
[----:B------:R-:W-:Y:S01]  /*1570*/  ISETP.GT.U32.AND.EX P4, PT, R36, RZ, PT, P4 ;  /* 0x000000ff2400720c */ /* 0x000fe20003f84140 */
[----:B------:R-:W-:Y:S01]  /*1580*/  FMUL R36, R62, c[0x0][0x188] ;  /* 0x000062003e247a20 */ /* 0x000fe20000400000 */
[----:B------:R-:W-:-:S02]  /*1590*/  ISETP.GE.U32.AND.EX P6, PT, R79, RZ, PT, P6 ;  /* 0x000000ff4f00720c */ /* 0x000fc40003fc6160 */
[----:B------:R-:W-:Y:S02]  /*15a0*/  ISETP.GT.U32.AND.EX P5, PT, R79, RZ, PT, P5 ;  /* 0x000000ff4f00720c */ /* 0x000fe40003fa4150 */
[----:B------:R-:W-:Y:S01]  /*15b0*/  FSEL R44, R63, -INF , !P6 ;  /* 0xff8000003f2c7808 */ /* 0x000fe20007000000 */
[----:B------:R-:W-:Y:S01]  /*15c0*/  FMUL R63, R65, c[0x0][0x188] ;  /* 0x00006200413f7a20 */ /* 0x000fe20000400000 */
[----:B------:R-:W-:Y:S02]  /*15d0*/  FSEL R36, R36, -INF , !P5 ;  /* 0xff80000024247808 */ /* 0x000fe40006800000 */
[CC--:B------:R-:W-:Y:S02]  /*15e0*/  ISETP.GE.U32.AND P6, PT, R84.reuse, R68.reuse, PT ;  /* 0x000000445400720c */ /* 0x0c0fe40003fc6070 */
[----:B------:R-:W-:Y:S02]  /*15f0*/  ISETP.GT.U32.AND P5, PT, R84, R68, PT ;  /* 0x000000445400720c */ /* 0x000fe40003fa4070 */
[----:B------:R-:W-:-:S02]  /*1600*/  ISETP.GE.U32.AND.EX P6, PT, R79, RZ, PT, P6 ;  /* 0x000000ff4f00720c */ /* 0x000fc40003fc6160 */
[----:B------:R-:W-:Y:S02]  /*1610*/  ISETP.GT.U32.AND.EX P5, PT, R79, RZ, PT, P5 ;  /* 0x000000ff4f00720c */ /* 0x000fe40003fa4150 */
[----:B------:R-:W-:Y:S02]  /*1620*/  FSEL R46, R45, -INF , !P6 ;  /* 0xff8000002d2e7808 */ /* 0x000fe40007000000 */
[----:B------:R-:W-:Y:S02]  /*1630*/  FSEL R85, R85, -INF , !P5 ;  /* 0xff80000055557808 */ /* 0x000fe40006800000 */
[C---:B------:R-:W-:Y:S02]  /*1640*/  IADD3 R54, P6, R84.reuse, 0x19, RZ ;  /* 0x0000001954367810 */ /* 0x040fe40007fde0ff */
[----:B------:R-:W-:Y:S02]  /*1650*/  ISETP.GT.U32.AND P5, PT, R84, R19, PT ;  /* 0x000000135400720c */ /* 0x000fe40003fa4070 */
[----:B------:R-:W-:Y:S01]  /*1660*/  FSEL R105, R59, -INF , !P2 ;  /* 0xff8000003b697808 */ /* 0x000fe20005000000 */
[----:B------:R-:W-:Y:S01]  /*1670*/  IMAD.X R66, RZ, RZ, R79, P6 ;  /* 0x000000ffff427224 */ /* 0x000fe200030e064f */
[----:B------:R-:W-:-:S02]  /*1680*/  ISETP.GT.U32.AND.EX P5, PT, R79, RZ, PT, P5 ;  /* 0x000000ff4f00720c */ /* 0x000fc40003fa4150 */
[----:B------:R-:W-:Y:S02]  /*1690*/  ISETP.GT.U32.AND P6, PT, R54, R12, PT ;  /* 0x0000000c3600720c */ /* 0x000fe40003fc4070 */
[----:B------:R-:W-:Y:S02]  /*16a0*/  FSEL R45, R52, -INF , !P5 ;  /* 0xff800000342d7808 */ /* 0x000fe40006800000 */
[----:B------:R-:W-:Y:S02]  /*16b0*/  ISETP.GT.U32.AND.EX P6, PT, R66, RZ, PT, P6 ;  /* 0x000000ff4200720c */ /* 0x000fe40003fc4160 */
[----:B------:R-:W-:Y:S02]  /*16c0*/  FMNMX R52, R37, R40, !PT ;  /* 0x0000002825347209 */ /* 0x000fe40007800000 */
[----:B------:R-:W-:Y:S02]  /*16d0*/  FSEL R63, R63, -INF , !P6 ;  /* 0xff8000003f3f7808 */ /* 0x000fe40007000000 */
[----:B------:R-:W-:-:S02]  /*16e0*/  FMNMX R52, R103, R52, !PT ;  /* 0x0000003467347209 */ /* 0x000fc40007800000 */
[----:B------:R-:W-:Y:S02]  /*16f0*/  ISETP.GT.U32.AND P6, PT, R54, R69, PT ;  /* 0x000000453600720c */ /* 0x000fe40003fc4070 */
[----:B------:R-:W-:Y:S02]  /*1700*/  FMNMX R61, R49, R52, !PT ;  /* 0x00000034313d7209 */ /* 0x000fe40007800000 */
[----:B------:R-:W-:Y:S02]  /*1710*/  ISETP.GT.U32.AND.EX P6, PT, R66, RZ, PT, P6 ;  /* 0x000000ff4200720c */ /* 0x000fe40003fc4160 */
[----:B------:R-:W-:Y:S02]  /*1720*/  FMNMX R52, R74, R61, !PT ;  /* 0x0000003d4a347209 */ /* 0x000fe40007800000 */
[----:B------:R-:W-:Y:S02]  /*1730*/  FSEL R60, R60, -INF , !P6 ;  /* 0xff8000003c3c7808 */ /* 0x000fe40007000000 */
[----:B------:R-:W-:-:S02]  /*1740*/  ISETP.GT.U32.AND P6, PT, R54, R68, PT ;  /* 0x000000443600720c */ /* 0x000fc40003fc4070 */
[----:B------:R-:W-:Y:S02]  /*1750*/  FMNMX R52, R75, R52, !PT ;  /* 0x000000344b347209 */ /* 0x000fe40007800000 */
[----:B------:R-:W-:Y:S02]  /*1760*/  ISETP.GT.U32.AND.EX P6, PT, R66, RZ, PT, P6 ;  /* 0x000000ff4200720c */ /* 0x000fe40003fc4160 */
[----:B------:R-:W-:Y:S02]  /*1770*/  FMNMX R52, R57, R52, !PT ;  /* 0x0000003439347209 */ /* 0x000fe40007800000 */
[----:B------:R-:W-:Y:S02]  /*1780*/  FSEL R67, R41, -INF , !P6 ;  /* 0xff80000029437808 */ /* 0x000fe40007000000 */
[----:B------:R-:W-:Y:S02]  /*1790*/  ISETP.GT.U32.AND P6, PT, R54, R19, PT ;  /* 0x000000133600720c */ /* 0x000fe40003fc4070 */
[----:B------:R-:W-:-:S02]  /*17a0*/  FMNMX R54, R63, R52, !PT ;  /* 0x000000343f367209 */ /* 0x000fc40007800000 */
[----:B------:R-:W-:Y:S02]  /*17b0*/  FMNMX R41, R36, R44, !PT ;  /* 0x0000002c24297209 */ /* 0x000fe40007800000 */
[----:B------:R-:W-:Y:S01]  /*17c0*/  ISETP.GE.U32.AND P5, PT, R84, R19, PT ;  /* 0x000000135400720c */ /* 0x000fe20003fa6070 */
[----:B------:R-:W0:Y:S01]  /*17d0*/  SHFL.BFLY PT, R61, R54, 0x2, 0x1f ;  /* 0x0c401f00363d7f89 */ /* 0x000e2200000e0000 */
[----:B------:R-:W-:Y:S02]  /*17e0*/  FMNMX R41, R48, R41, !PT ;  /* 0x0000002930297209 */ /* 0x000fe40007800000 */
[----:B------:R-:W-:Y:S02]  /*17f0*/  ISETP.GE.U32.AND.EX P5, PT, R79, RZ, PT, P5 ;  /* 0x000000ff4f00720c */ /* 0x000fe40003fa6150 */
[----:B------:R-:W-:Y:S02]  /*1800*/  FMNMX R41, R38, R41, !PT ;  /* 0x0000002926297209 */ /* 0x000fe40007800000 */
[----:B------:R-:W-:-:S02]  /*1810*/  ISETP.GT.U32.AND.EX P6, PT, R66, RZ, PT, P6 ;  /* 0x000000ff4200720c */ /* 0x000fc40003fc4160 */
[----:B------:R-:W-:Y:S02]  /*1820*/  FMNMX R52, R78, R41, !PT ;  /* 0x000000294e347209 */ /* 0x000fe40007800000 */
[----:B------:R-:W-:Y:S02]  /*1830*/  FSEL R95, R42, -INF , !P3 ;  /* 0xff8000002a5f7808 */ /* 0x000fe40005800000 */
[----:B------:R-:W-:Y:S02]  /*1840*/  FMNMX R41, R77, R52, !PT ;  /* 0x000000344d297209 */ /* 0x000fe40007800000 */
[----:B------:R-:W-:Y:S02]  /*1850*/  FSEL R93, R43, -INF , !P6 ;  /* 0xff8000002b5d7808 */ /* 0x000fe40007000000 */
[----:B------:R-:W-:-:S04]  /*1860*/  FMNMX R41, R64, R41, !PT ;  /* 0x0000002940297209 */ /* 0x000fc80007800000 */
[----:B------:R-:W-:Y:S02]  /*1870*/  FMNMX R41, R60, R41, !PT ;  /* 0x000000293c297209 */ /* 0x000fe40007800000 */
[----:B0-----:R-:W-:-:S03]  /*1880*/  FMNMX R56, R54, R61, !PT ;  /* 0x0000003d36387209 */ /* 0x001fc60007800000 */
[----:B------:R-:W0:Y:S04]  /*1890*/  SHFL.BFLY PT, R52, R41, 0x2, 0x1f ;  /* 0x0c401f0029347f89 */ /* 0x000e2800000e0000 */
[----:B------:R-:W1:Y:S01]  /*18a0*/  SHFL.BFLY PT, R61, R56, 0x1, 0x1f ;  /* 0x0c201f00383d7f89 */ /* 0x000e6200000e0000 */
[----:B0-----:R-:W-:Y:S02]  /*18b0*/  FMNMX R62, R41, R52, !PT ;  /* 0x00000034293e7209 */ /* 0x001fe40007800000 */
[----:B------:R-:W-:Y:S02]  /*18c0*/  FMNMX R52, R85, R46, !PT ;  /* 0x0000002e55347209 */ /* 0x000fe40007800000 */
[----:B-1----:R-:W-:Y:S02]  /*18d0*/  FMNMX R84, R56, R61, !PT ;  /* 0x0000003d38547209 */ /* 0x002fe40007800000 */
[----:B------:R-:W0:Y:S01]  /*18e0*/  SHFL.BFLY PT, R61, R62, 0x1, 0x1f ;  /* 0x0c201f003e3d7f89 */ /* 0x000e2200000e0000 */
[----:B------:R-:W-:-:S03]  /*18f0*/  FMNMX R52, R101, R52, !PT ;  /* 0x0000003465347209 */ /* 0x000fc60007800000 */
[----:B----4-:R1:W-:Y:S04]  /*1900*/  STS.U16 [R11+0x2000], R88 ;  /* 0x002000580b007388 */ /* 0x0103e80000000400 */
[----:B------:R-:W-:Y:S01]  /*1910*/  STS.U16 [R11+0x2200], R90 ;  /* 0x0022005a0b007388 */ /* 0x000fe20000000400 */
[----:B0-----:R-:W-:Y:S02]  /*1920*/  FMNMX R79, R62, R61, !PT ;  /* 0x0000003d3e4f7209 */ /* 0x001fe40007800000 */
[----:B------:R-:W-:-:S04]  /*1930*/  FMNMX R61, R39, R52, !PT ;  /* 0x00000034273d7209 */ /* 0x000fc80007800000 */
[----:B------:R-:W-:Y:S02]  /*1940*/  FMNMX R52, R76, R61, !PT ;  /* 0x0000003d4c347209 */ /* 0x000fe40007800000 */
[----:B------:R-:W-:Y:S02]  /*1950*/  FMNMX R61, R79, R86, !PT ;  /* 0x000000564f3d7209 */ /* 0x000fe40007800000 */
[----:B------:R-:W-:Y:S02]  /*1960*/  FMNMX R52, R53, R52, !PT ;  /* 0x0000003435347209 */ /* 0x000fe40007800000 */
[----:B------:R-:W-:Y:S01]  /*1970*/  FSEL R79, R50, -INF , !P1 ;  /* 0xff800000324f7808 */ /* 0x000fe20004800000 */
[--C-:B------:R-:W-:Y:S01]  /*1980*/  FADD R44, R44, -R61.reuse ;  /* 0x8000003d2c2c7221 */ /* 0x100fe20000000000 */
[----:B------:R-:W-:Y:S01]  /*1990*/  FMNMX R52, R55, R52, !PT ;  /* 0x0000003437347209 */ /* 0x000fe20007800000 */
[--C-:B------:R-:W-:Y:S02]  /*19a0*/  FADD R36, R36, -R61.reuse ;  /* 0x8000003d24247221 */ /* 0x100fe40000000000 */
[----:B------:R-:W-:Y:S01]  /*19b0*/  FADD R38, R38, -R61 ;  /* 0x8000003d26267221 */ /* 0x000fe20000000000 */
[----:B------:R-:W-:Y:S01]  /*19c0*/  FMNMX R41, R67, R52, !PT ;  /* 0x0000003443297209 */ /* 0x000fe20007800000 */
[----:B------:R-:W-:-:S02]  /*19d0*/  FMUL R36, R36, 1.4426950216293334961 ;  /* 0x3fb8aa3b24247820 */ /* 0x000fc40000400000 */
[--C-:B------:R-:W-:Y:S02]  /*19e0*/  FADD R48, R48, -R61.reuse ;  /* 0x8000003d30307221 */ /* 0x100fe40000000000 */
[----:B------:R-:W0:Y:S01]  /*19f0*/  SHFL.BFLY PT, R52, R41, 0x2, 0x1f ;  /* 0x0c401f0029347f89 */ /* 0x000e2200000e0000 */
[----:B------:R-:W-:Y:S02]  /*1a00*/  FMUL R38, R38, 1.4426950216293334961 ;  /* 0x3fb8aa3b26267820 */ /* 0x000fe40000400000 */
[----:B------:R-:W-:Y:S02]  /*1a10*/  FMUL R48, R48, 1.4426950216293334961 ;  /* 0x3fb8aa3b30307820 */ /* 0x000fe40000400000 */
[----:B-1----:R-:W-:Y:S01]  /*1a20*/  MUFU.EX2 R88, R38 ;  /* 0x0000002600587308 */ /* 0x002fe20000000800 */
[--C-:B------:R-:W-:Y:S02]  /*1a30*/  FADD R64, R64, -R61.reuse ;  /* 0x8000003d40407221 */ /* 0x100fe40000000000 */
[----:B------:R-:W-:-:S02]  /*1a40*/  FADD R78, R78, -R61 ;  /* 0x8000003d4e4e7221 */ /* 0x000fc40000000000 */
[--C-:B------:R-:W-:Y:S02]  /*1a50*/  FADD R77, R77, -R61.reuse ;  /* 0x8000003d4d4d7221 */ /* 0x100fe40000000000 */
[----:B------:R-:W-:Y:S01]  /*1a60*/  FADD R60, R60, -R61 ;  /* 0x8000003d3c3c7221 */ /* 0x000fe20000000000 */
[----:B0-----:R-:W-:Y:S02]  /*1a70*/  FMNMX R54, R41, R52, !PT ;  /* 0x0000003429367209 */ /* 0x001fe40007800000 */
[----:B------:R-:W-:Y:S01]  /*1a80*/  FMNMX R52, R84, R91, !PT ;  /* 0x0000005b54347209 */ /* 0x000fe20007800000 */
[----:B------:R-:W-:Y:S02]  /*1a90*/  MUFU.EX2 R41, R36 ;  /* 0x0000002400297308 */ /* 0x000fe40000000800 */
[----:B------:R-:W0:Y:S02]  /*1aa0*/  SHFL.BFLY PT, R65, R54, 0x1, 0x1f ;  /* 0x0c201f0036417f89 */ /* 0x000e2400000e0000 */
[----:B------:R-:W-:-:S02]  /*1ab0*/  FADD R37, R37, -R52 ;  /* 0x8000003425257221 */ /* 0x000fc40000000000 */
[--C-:B------:R-:W-:Y:S02]  /*1ac0*/  FADD R50, R49, -R52.reuse ;  /* 0x8000003431327221 */ /* 0x100fe40000000000 */
[----:B------:R-:W-:Y:S02]  /*1ad0*/  FMUL R56, R37, 1.4426950216293334961 ;  /* 0x3fb8aa3b25387820 */ /* 0x000fe40000400000 */
[--C-:B------:R-:W-:Y:S02]  /*1ae0*/  FADD R37, R40, -R52.reuse ;  /* 0x8000003428257221 */ /* 0x100fe40000000000 */
[----:B------:R-:W-:Y:S01]  /*1af0*/  MUFU.EX2 R62, R56 ;  /* 0x00000038003e7308 */ /* 0x000fe20000000800 */
[----:B------:R-:W-:Y:S02]  /*1b00*/  FADD R103, R103, -R52 ;  /* 0x8000003467677221 */ /* 0x000fe40000000000 */
[----:B------:R-:W-:Y:S02]  /*1b10*/  FMUL R37, R37, 1.4426950216293334961 ;  /* 0x3fb8aa3b25257820 */ /* 0x000fe40000400000 */
[----:B------:R-:W-:-:S02]  /*1b20*/  FMUL R50, R50, 1.4426950216293334961 ;  /* 0x3fb8aa3b32327820 */ /* 0x000fc40000400000 */
[--C-:B------:R-:W-:Y:S02]  /*1b30*/  FADD R74, R74, -R52.reuse ;  /* 0x800000344a4a7221 */ /* 0x100fe40000000000 */
[----:B------:R-:W1:Y:S01]  /*1b40*/  MUFU.EX2 R37, R37 ;  /* 0x0000002500257308 */ /* 0x000e620000000800 */
[--C-:B------:R-:W-:Y:S02]  /*1b50*/  FADD R75, R75, -R52.reuse ;  /* 0x800000344b4b7221 */ /* 0x100fe40000000000 */
[--C-:B------:R-:W-:Y:S01]  /*1b60*/  FADD R57, R57, -R52.reuse ;  /* 0x8000003439397221 */ /* 0x100fe20000000000 */
[----:B0-----:R-:W-:Y:S01]  /*1b70*/  FMNMX R40, R54, R65, !PT ;  /* 0x0000004136287209 */ /* 0x001fe20007800000 */
[----:B------:R-:W-:-:S03]  /*1b80*/  FADD R63, R63, -R52 ;  /* 0x800000343f3f7221 */ /* 0x000fc60000000000 */
[----:B------:R-:W-:Y:S01]  /*1b90*/  MUFU.EX2 R84, R50 ;  /* 0x0000003200547308 */ /* 0x000fe20000000800 */
[----:B------:R-:W-:Y:S01]  /*1ba0*/  FMNMX R54, R40, R87, !PT ;  /* 0x0000005728367209 */ /* 0x000fe20007800000 */
[----:B------:R-:W-:-:S04]  /*1bb0*/  FMUL R40, R44, 1.4426950216293334961 ;  /* 0x3fb8aa3b2c287820 */ /* 0x000fc80000400000 */
[--C-:B------:R-:W-:Y:S02]  /*1bc0*/  FADD R85, R85, -R54.reuse ;  /* 0x8000003655557221 */ /* 0x100fe40000000000 */
[--C-:B------:R-:W-:Y:S01]  /*1bd0*/  FADD R46, R46, -R54.reuse ;  /* 0x800000362e2e7221 */ /* 0x100fe20000000000 */
[----:B------:R-:W0:Y:S01]  /*1be0*/  MUFU.EX2 R40, R40 ;  /* 0x0000002800287308 */ /* 0x000e220000000800 */
[----:B------:R-:W-:Y:S01]  /*1bf0*/  FMUL R85, R85, 1.4426950216293334961 ;  /* 0x3fb8aa3b55557820 */ /* 0x000fe20000400000 */
[----:B-1----:R-:W-:Y:S01]  /*1c00*/  F2FP.BF16.PACK_AB R36, R37, R62 ;  /* 0x0000003e2524723e */ /* 0x002fe200000010ff */
[----:B------:R-:W-:Y:S02]  /*1c10*/  FMUL R56, R46, 1.4426950216293334961 ;  /* 0x3fb8aa3b2e387820 */ /* 0x000fe40000400000 */
[----:B------:R-:W-:Y:S02]  /*1c20*/  FADD R46, R62, R37 ;  /* 0x000000253e2e7221 */ /* 0x000fe40000000000 */
[--C-:B------:R-:W-:Y:S01]  /*1c30*/  FADD R101, R101, -R54.reuse ;  /* 0x8000003665657221 */ /* 0x100fe20000000000 */
[----:B------:R-:W-:Y:S01]  /*1c40*/  MUFU.EX2 R85, R85 ;  /* 0x0000005500557308 */ /* 0x000fe20000000800 */
[----:B------:R-:W-:-:S02]  /*1c50*/  FADD R39, R39, -R54 ;  /* 0x8000003627277221 */ /* 0x000fc40000000000 */
[--C-:B------:R-:W-:Y:S02]  /*1c60*/  FADD R76, R76, -R54.reuse ;  /* 0x800000364c4c7221 */ /* 0x100fe40000000000 */
[----:B------:R-:W-:Y:S02]  /*1c70*/  FMUL R39, R39, 1.4426950216293334961 ;  /* 0x3fb8aa3b27277820 */ /* 0x000fe40000400000 */
[----:B------:R-:W-:Y:S01]  /*1c80*/  FADD R53, R53, -R54 ;  /* 0x8000003635357221 */ /* 0x000fe20000000000 */
[----:B------:R-:W1:Y:S01]  /*1c90*/  MUFU.EX2 R56, R56 ;  /* 0x0000003800387308 */ /* 0x000e620000000800 */
[----:B0-----:R-:W-:Y:S01]  /*1ca0*/  FADD R44, R41, R40 ;  /* 0x00000028292c7221 */ /* 0x001fe20000000000 */
[----:B------:R-:W-:Y:S01]  /*1cb0*/  F2FP.BF16.PACK_AB R37, R40, R41 ;  /* 0x000000292825723e */ /* 0x000fe200000010ff */
[----:B------:R-:W-:Y:S02]  /*1cc0*/  FMUL R41, R47, c[0x0][0x188] ;  /* 0x000062002f297a20 */ /* 0x000fe40000400000 */
[----:B------:R-:W-:-:S02]  /*1cd0*/  FMUL R47, R58, c[0x0][0x188] ;  /* 0x000062003a2f7a20 */ /* 0x000fc40000400000 */
[--C-:B------:R-:W-:Y:S01]  /*1ce0*/  FADD R55, R55, -R54.reuse ;  /* 0x8000003637377221 */ /* 0x100fe20000000000 */
[----:B------:R-:W-:Y:S01]  /*1cf0*/  FSEL R41, R41, -INF , !P5 ;  /* 0xff80000029297808 */ /* 0x000fe20006800000 */
[----:B------:R-:W-:Y:S01]  /*1d00*/  FADD R67, R67, -R54 ;  /* 0x8000003643437221 */ /* 0x000fe20000000000 */
[----:B------:R-:W-:Y:S01]  /*1d10*/  FSEL R47, R47, -INF , !P4 ;  /* 0xff8000002f2f7808 */ /* 0x000fe20006000000 */
[----:B-1----:R-:W-:Y:S01]  /*1d20*/  FADD R66, R85, R56 ;  /* 0x0000003855427221 */ /* 0x002fe20000000000 */
[----:B------:R-:W-:Y:S02]  /*1d30*/  F2FP.BF16.PACK_AB R40, R56, R85 ;  /* 0x000000553828723e */ /* 0x000fe400000010ff */
[----:B------:R-:W-:Y:S02]  /*1d40*/  FMNMX R56, R45, R41, !PT ;  /* 0x000000292d387209 */ /* 0x000fe40007800000 */
[----:B------:R-:W-:Y:S01]  /*1d50*/  FSEL R85, R51, -INF , !P0 ;  /* 0xff80000033557808 */ /* 0x000fe20004000000 */
[----:B------:R-:W-:Y:S01]  /*1d60*/  FADD R51, -R52, R91 ;  /* 0x0000005b34337221 */ /* 0x000fe20000000100 */
[----:B------:R-:W-:Y:S01]  /*1d70*/  FMNMX R56, R47, R56, !PT ;  /* 0x000000382f387209 */ /* 0x000fe20007800000 */
[----:B------:R-:W-:Y:S01]  /*1d80*/  FMUL R91, R101, 1.4426950216293334961 ;  /* 0x3fb8aa3b655b7820 */ /* 0x000fe20000400000 */
[----:B------:R-:W-:Y:S01]  /*1d90*/  BAR.SYNC.DEFER_BLOCKING 0x0 ;  /* 0x0000000000007b1d */ /* 0x000fe20000010000 */
[----:B------:R-:W-:Y:S01]  /*1da0*/  FMUL R58, R51, 1.4426950216293334961 ;  /* 0x3fb8aa3b333a7820 */ /* 0x000fe20000400000 */
[----:B------:R-:W-:Y:S01]  /*1db0*/  FMNMX R56, R105, R56, !PT ;  /* 0x0000003869387209 */ /* 0x000fe20007800000 */
[----:B------:R-:W-:Y:S01]  /*1dc0*/  FADD R51, -R61, R86 ;  /* 0x000000563d337221 */ /* 0x000fe20000000100 */
[----:B------:R-:W-:-:S02]  /*1dd0*/  ISETP.LE.U32.AND P0, PT, R0, UR4, PT ;  /* 0x0000000400007c0c */ /* 0x000fc4000bf03070 */
[----:B------:R-:W-:Y:S01]  /*1de0*/  FMNMX R56, R79, R56, !PT ;  /* 0x000000384f387209 */ /* 0x000fe20007800000 */
[----:B------:R-:W-:Y:S01]  /*1df0*/  FMUL R51, R51, 1.4426950216293334961 ;  /* 0x3fb8aa3b33337820 */ /* 0x000fe20000400000 */
[----:B------:R-:W-:Y:S02]  /*1e00*/  MUFU.EX2 R91, R91 ;  /* 0x0000005b005b7308 */ /* 0x000fe40000000800 */
[----:B------:R-:W-:-:S04]  /*1e10*/  FMNMX R56, R85, R56, !PT ;  /* 0x0000003855387209 */ /* 0x000fc80007800000 */
[----:B------:R-:W-:Y:S02]  /*1e20*/  FMNMX R56, R95, R56, !PT ;  /* 0x000000385f387209 */ /* 0x000fe40007800000 */
[----:B------:R-:W0:Y:S02]  /*1e30*/  MUFU.EX2 R59, R51 ;  /* 0x00000033003b7308 */ /* 0x000e240000000800 */
[----:B------:R-:W-:-:S05]  /*1e40*/  FMNMX R56, R93, R56, !PT ;  /* 0x000000385d387209 */ /* 0x000fca0007800000 */
[----:B------:R-:W1:Y:S01]  /*1e50*/  SHFL.BFLY PT, R43, R56, 0x2, 0x1f ;  /* 0x0c401f00382b7f89 */ /* 0x000e6200000e0000 */
[----:B------:R-:W-:Y:S08]  /*1e60*/  MUFU.EX2 R86, R39 ;  /* 0x0000002700567308 */ /* 0x000ff00000000800 */
[----:B------:R-:W2:Y:S01]  /*1e70*/  MUFU.EX2 R58, R58 ;  /* 0x0000003a003a7308 */ /* 0x000ea20000000800 */
[----:B0-----:R-:W-:-:S02]  /*1e80*/  FMUL R22, R59, R22 ;  /* 0x000000163b167220 */ /* 0x001fc40000400000 */
[C---:B------:R-:W-:Y:S02]  /*1e90*/  FMUL R23, R59.reuse, R23 ;  /* 0x000000173b177220 */ /* 0x040fe40000400000 */
[C---:B------:R-:W-:Y:S02]  /*1ea0*/  FMUL R26, R59.reuse, R26 ;  /* 0x0000001a3b1a7220 */ /* 0x040fe40000400000 */
[----:B------:R-:W-:Y:S01]  /*1eb0*/  FMUL R27, R59, R27 ;  /* 0x0000001b3b1b7220 */ /* 0x000fe20000400000 */
[----:B-1----:R-:W-:Y:S01]  /*1ec0*/  FMNMX R42, R56, R43, !PT ;  /* 0x0000002b382a7209 */ /* 0x002fe20007800000 */
[----:B------:R-:W-:Y:S02]  /*1ed0*/  FMUL R43, R103, 1.4426950216293334961 ;  /* 0x3fb8aa3b672b7820 */ /* 0x000fe40000400000 */
[----:B------:R-:W0:Y:S01]  /*1ee0*/  MUFU.EX2 R103, R48 ;  /* 0x0000003000677308 */ /* 0x000e220000000800 */
[C---:B--2---:R-:W-:Y:S01]  /*1ef0*/  FMUL R20, R58.reuse, R20 ;  /* 0x000000143a147220 */ /* 0x044fe20000400000 */
[----:B------:R-:W1:Y:S01]  /*1f00*/  SHFL.BFLY PT, R49, R42, 0x1, 0x1f ;  /* 0x0c201f002a317f89 */ /* 0x000e6200000e0000 */
[----:B------:R-:W-:-:S02]  /*1f10*/  FMUL R21, R58, R21 ;  /* 0x000000153a157220 */ /* 0x000fc40000400000 */
[C---:B------:R-:W-:Y:S02]  /*1f20*/  FMUL R24, R58.reuse, R24 ;  /* 0x000000183a187220 */ /* 0x040fe40000400000 */
[----:B------:R-:W-:Y:S01]  /*1f30*/  FMUL R25, R58, R25 ;  /* 0x000000193a197220 */ /* 0x000fe20000400000 */
[----:B------:R-:W2:Y:S01]  /*1f40*/  MUFU.EX2 R43, R43 ;  /* 0x0000002b002b7308 */ /* 0x000ea20000000800 */
[----:B0-----:R-:W-:Y:S01]  /*1f50*/  FADD R101, R103, R44 ;  /* 0x0000002c67657221 */ /* 0x001fe20000000000 */
[----:B------:R-:W-:-:S03]  /*1f60*/  F2FP.BF16.PACK_AB R39, R88, R103 ;  /* 0x000000675827723e */ /* 0x000fc600000010ff */
[----:B------:R-:W-:Y:S01]  /*1f70*/  FADD R88, R88, R101 ;  /* 0x0000006558587221 */ /* 0x000fe20000000000 */
[----:B-1----:R-:W-:Y:S01]  /*1f80*/  FMNMX R56, R42, R49, !PT ;  /* 0x000000312a387209 */ /* 0x002fe20007800000 */
[----:B------:R-:W-:-:S03]  /*1f90*/  FADD R42, -R54, R87 ;  /* 0x00000057362a7221 */ /* 0x000fc60000000100 */
[----:B------:R-:W-:Y:S01]  /*1fa0*/  FMNMX R56, R56, R89, !PT ;  /* 0x0000005938387209 */ /* 0x000fe20007800000 */
[----:B------:R-:W-:-:S04]  /*1fb0*/  FMUL R62, R42, 1.4426950216293334961 ;  /* 0x3fb8aa3b2a3e7820 */ /* 0x000fc80000400000 */
[--C-:B------:R-:W-:Y:S02]  /*1fc0*/  FADD R45, R45, -R56.reuse ;  /* 0x800000382d2d7221 */ /* 0x100fe40000000000 */
[----:B------:R-:W-:Y:S01]  /*1fd0*/  FADD R41, R41, -R56 ;  /* 0x8000003829297221 */ /* 0x000fe20000000000 */
[----:B------:R-:W0:Y:S01]  /*1fe0*/  MUFU.EX2 R62, R62 ;  /* 0x0000003e003e7308 */ /* 0x000e220000000800 */
[----:B------:R-:W-:Y:S02]  /*1ff0*/  FADD R42, -R56, R89 ;  /* 0x00000059382a7221 */ /* 0x000fe40000000100 */
[----:B------:R-:W-:Y:S02]  /*2000*/  FMUL R45, R45, 1.4426950216293334961 ;  /* 0x3fb8aa3b2d2d7820 */ /* 0x000fe40000400000 */
[----:B------:R-:W-:Y:S02]  /*2010*/  FMUL R41, R41, 1.4426950216293334961 ;  /* 0x3fb8aa3b29297820 */ /* 0x000fe40000400000 */
[----:B------:R-:W-:-:S02]  /*2020*/  FMUL R42, R42, 1.4426950216293334961 ;  /* 0x3fb8aa3b2a2a7820 */ /* 0x000fc40000400000 */
[----:B------:R-:W-:Y:S01]  /*2030*/  MUFU.EX2 R45, R45 ;  /* 0x0000002d002d7308 */ /* 0x000fe20000000800 */
[----:B------:R-:W-:Y:S02]  /*2040*/  FADD R47, R47, -R56 ;  /* 0x800000382f2f7221 */ /* 0x000fe40000000000 */
[----:B--2---:R-:W-:Y:S02]  /*2050*/  FADD R89, R43, R46 ;  /* 0x0000002e2b597221 */ /* 0x004fe40000000000 */
[----:B------:R-:W-:Y:S02]  /*2060*/  FMUL R47, R47, 1.4426950216293334961 ;  /* 0x3fb8aa3b2f2f7820 */ /* 0x000fe40000400000 */
[C---:B0-----:R-:W-:Y:S01]  /*2070*/  FMUL R48, R62.reuse, R28 ;  /* 0x0000001c3e307220 */ /* 0x041fe20000400000 */
[----:B------:R-:W0:Y:S01]  /*2080*/  MUFU.EX2 R38, R41 ;  /* 0x0000002900267308 */ /* 0x000e220000000800 */
[----:B------:R-:W-:Y:S02]  /*2090*/  FMUL R49, R62, R29 ;  /* 0x0000001d3e317220 */ /* 0x000fe40000400000 */
[----:B------:R-:W-:-:S02]  /*20a0*/  FADD R105, R105, -R56 ;  /* 0x8000003869697221 */ /* 0x000fc40000000000 */
[C---:B------:R-:W-:Y:S02]  /*20b0*/  FMUL R32, R62.reuse, R32 ;  /* 0x000000203e207220 */ /* 0x040fe40000400000 */
[----:B------:R-:W-:Y:S01]  /*20c0*/  FMUL R92, R105, 1.4426950216293334961 ;  /* 0x3fb8aa3b695c7820 */ /* 0x000fe20000400000 */
[----:B------:R1:W2:Y:S01]  /*20d0*/  MUFU.EX2 R65, R42 ;  /* 0x0000002a00417308 */ /* 0x0002a20000000800 */
[----:B------:R-:W-:Y:S02]  /*20e0*/  FMUL R33, R62, R33 ;  /* 0x000000213e217220 */ /* 0x000fe40000400000 */
[----:B------:R-:W-:Y:S02]  /*20f0*/  FADD R89, R84, R89 ;  /* 0x0000005954597221 */ /* 0x000fe40000000000 */
[--C-:B------:R-:W-:Y:S02]  /*2100*/  FADD R79, R79, -R56.reuse ;  /* 0x800000384f4f7221 */ /* 0x100fe40000000000 */
[----:B------:R-:W-:Y:S01]  /*2110*/  FADD R85, R85, -R56 ;  /* 0x8000003855557221 */ /* 0x000fe20000000000 */
[----:B------:R3:W-:Y:S01]  /*2120*/  MUFU.EX2 R87, R47 ;  /* 0x0000002f00577308 */ /* 0x0007e20000000800 */
[----:B0-----:R-:W-:Y:S01]  /*2130*/  FADD R90, R45, R38 ;  /* 0x000000262d5a7221 */ /* 0x001fe20000000000 */
[----:B------:R-:W-:Y:S01]  /*2140*/  F2FP.BF16.PACK_AB R41, R38, R45 ;  /* 0x0000002d2629723e */ /* 0x000fe200000010ff */
[----:B------:R-:W-:Y:S01]  /*2150*/  FADD R95, R95, -R56 ;  /* 0x800000385f5f7221 */ /* 0x000fe20000000000 */
[----:B------:R-:W-:Y:S01]  /*2160*/  F2FP.BF16.PACK_AB R38, R84, R43 ;  /* 0x0000002b5426723e */ /* 0x000fe200000010ff */
[----:B------:R-:W-:Y:S01]  /*2170*/  FMUL R85, R85, 1.4426950216293334961 ;  /* 0x3fb8aa3b55557820 */ /* 0x000fe20000400000 */
[----:B-1----:R-:W-:Y:S01]  /*2180*/  F2FP.BF16.PACK_AB R42, R86, R91 ;  /* 0x0000005b562a723e */ /* 0x002fe200000010ff */
[----:B------:R-:W-:Y:S01]  /*2190*/  FMUL R95, R95, 1.4426950216293334961 ;  /* 0x3fb8aa3b5f5f7820 */ /* 0x000fe20000400000 */
[----:B------:R-:W0:Y:S01]  /*21a0*/  MUFU.EX2 R92, R92 ;  /* 0x0000005c005c7308 */ /* 0x000e220000000800 */
[C---:B--2---:R-:W-:Y:S01]  /*21b0*/  FMUL R50, R65.reuse, R30 ;  /* 0x0000001e41327220 */ /* 0x044fe20000400000 */
[----:B---3--:R-:W1:Y:S01]  /*21c0*/  LDSM.16.M88.4 R44, [R17+0x2200] ;  /* 0x00220000112c783b */ /* 0x008e620000000200 */
[----:B------:R-:W-:-:S02]  /*21d0*/  FMUL R51, R65, R31 ;  /* 0x0000001f41337220 */ /* 0x000fc40000400000 */
[C---:B------:R-:W-:Y:S01]  /*21e0*/  FMUL R34, R65.reuse, R34 ;  /* 0x0000002241227220 */ /* 0x040fe20000400000 */
[----:B------:R-:W2:Y:S01]  /*21f0*/  LDSM.16.M88.4 R28, [R17+0x2000] ;  /* 0x00200000111c783b */ /* 0x000ea20000000200 */
[----:B------:R-:W-:Y:S01]  /*2200*/  FMUL R35, R65, R35 ;  /* 0x0000002341237220 */ /* 0x000fe20000400000 */
[----:B------:R-:W-:Y:S01]  /*2210*/  MUFU.EX2 R95, R95 ;  /* 0x0000005f005f7308 */ /* 0x000fe20000000800 */
[----:B------:R-:W-:Y:S02]  /*2220*/  FADD R93, R93, -R56 ;  /* 0x800000385d5d7221 */ /* 0x000fe40000000000 */
[----:B------:R-:W-:Y:S02]  /*2230*/  FADD R91, R91, R66 ;  /* 0x000000425b5b7221 */ /* 0x000fe40000000000 */
[----:B------:R-:W-:Y:S02]  /*2240*/  FMUL R93, R93, 1.4426950216293334961 ;  /* 0x3fb8aa3b5d5d7820 */ /* 0x000fe40000400000 */
[----:B------:R-:W-:Y:S01]  /*2250*/  FADD R91, R86, R91 ;  /* 0x0000005b565b7221 */ /* 0x000fe20000000000 */
[----:B0-----:R-:W-:Y:S01]  /*2260*/  F2FP.BF16.PACK_AB R43, R92, R87 ;  /* 0x000000575c2b723e */ /* 0x001fe200000010ff */
[----:B------:R-:W-:-:S02]  /*2270*/  FADD R87, R87, R90 ;  /* 0x0000005a57577221 */ /* 0x000fc40000000000 */
[----:B------:R-:W-:Y:S02]  /*2280*/  IMAD.MOV.U32 R86, RZ, RZ, R61 ;  /* 0x000000ffff567224 */ /* 0x000fe400078e003d */
[----:B------:R-:W-:Y:S01]  /*2290*/  FADD R92, R92, R87 ;  /* 0x000000575c5c7221 */ /* 0x000fe20000000000 */
[----:B------:R-:W-:Y:S01]  /*22a0*/  MOV R87, R54 ;  /* 0x0000003600577202 */ /* 0x000fe20000000f00 */
[C---:B-1----:R-:W-:Y:S08]  /*22b0*/  HMMA.16816.F32.BF16 R32, R40.reuse, R44, R32 ;  /* 0x0000002c2820723c */ /* 0x042ff00000041820 */
[-C--:B--2---:R-:W-:Y:S07]  /*22c0*/  HMMA.16816.F32.BF16 R48, R40, R28.reuse, R48 ;  /* 0x0000001c2830723c */ /* 0x084fee0000041830 */
[----:B------:R-:W-:Y:S01]  /*22d0*/  FMUL R40, R74, 1.4426950216293334961 ;  /* 0x3fb8aa3b4a287820 */ /* 0x000fe20000400000 */
[----:B------:R-:W-:Y:S01]  /*22e0*/  HMMA.16816.F32.BF16 R20, R36, R28, R20 ;  /* 0x0000001c2414723c */ /* 0x000fe20000041814 */
[----:B------:R-:W-:-:S02]  /*22f0*/  FMUL R42, R57, 1.4426950216293334961 ;  /* 0x3fb8aa3b392a7820 */ /* 0x000fc40000400000 */
[----:B------:R-:W-:Y:S02]  /*2300*/  FMUL R43, R64, 1.4426950216293334961 ;  /* 0x3fb8aa3b402b7820 */ /* 0x000fe40000400000 */
[----:B------:R-:W0:Y:S01]  /*2310*/  MUFU.EX2 R40, R40 ;  /* 0x0000002800287308 */ /* 0x000e220000000800 */
[----:B------:R-:W-:Y:S02]  /*2320*/  FMUL R41, R78, 1.4426950216293334961 ;  /* 0x3fb8aa3b4e297820 */ /* 0x000fe40000400000 */
[----:B------:R-:W-:Y:S01]  /*2330*/  FMUL R29, R75, 1.4426950216293334961 ;  /* 0x3fb8aa3b4b1d7820 */ /* 0x000fe20000400000 */
[----:B------:R-:W-:Y:S01]  /*2340*/  HMMA.16816.F32.BF16 R24, R36, R44, R24 ;  /* 0x0000002c2418723c */ /* 0x000fe20000041818 */
[----:B------:R-:W-:-:S03]  /*2350*/  FMUL R28, R77, 1.4426950216293334961 ;  /* 0x3fb8aa3b4d1c7820 */ /* 0x000fc60000400000 */
[----:B------:R-:W-:Y:S03]  /*2360*/  MUFU.EX2 R42, R42 ;  /* 0x0000002a002a7308 */ /* 0x000fe60000000800 */
[----:B------:R-:W-:Y:S02]  /*2370*/  FMUL R37, R63, 1.4426950216293334961 ;  /* 0x3fb8aa3b3f257820 */ /* 0x000fe40000400000 */
[----:B------:R-:W-:Y:S02]  /*2380*/  FMUL R38, R76, 1.4426950216293334961 ;  /* 0x3fb8aa3b4c267820 */ /* 0x000fe40000400000 */
[----:B------:R-:W-:Y:S01]  /*2390*/  FMUL R45, R67, 1.4426950216293334961 ;  /* 0x3fb8aa3b432d7820 */ /* 0x000fe20000400000 */
[----:B------:R-:W1:Y:S01]  /*23a0*/  MUFU.EX2 R29, R29 ;  /* 0x0000001d001d7308 */ /* 0x000e620000000800 */
[----:B0-----:R-:W-:Y:S02]  /*23b0*/  FADD R44, R40, R89 ;  /* 0x00000059282c7221 */ /* 0x001fe40000000000 */
[----:B------:R-:W-:-:S02]  /*23c0*/  FMUL R36, R60, 1.4426950216293334961 ;  /* 0x3fb8aa3b3c247820 */ /* 0x000fc40000400000 */
[----:B------:R-:W-:-:S03]  /*23d0*/  IMAD.MOV.U32 R89, RZ, RZ, R56 ;  /* 0x000000ffff597224 */ /* 0x000fc600078e0038 */
[----:B------:R-:W0:Y:S01]  /*23e0*/  MUFU.EX2 R37, R37 ;  /* 0x0000002500257308 */ /* 0x000e220000000800 */
[----:B-1----:R-:W-:-:S07]  /*23f0*/  FADD R39, R29, R44 ;  /* 0x0000002c1d277221 */ /* 0x002fce0000000000 */
[----:B------:R-:W1:Y:S01]  /*2400*/  MUFU.EX2 R41, R41 ;  /* 0x0000002900297308 */ /* 0x000e620000000800 */
[----:B------:R-:W-:Y:S01]  /*2410*/  F2FP.BF16.PACK_AB R40, R29, R40 ;  /* 0x000000281d28723e */ /* 0x000fe200000010ff */
[----:B------:R-:W-:Y:S02]  /*2420*/  FADD R44, R42, R39 ;  /* 0x000000272a2c7221 */ /* 0x000fe40000000000 */
[----:B------:R-:W-:Y:S02]  /*2430*/  FMUL R39, R53, 1.4426950216293334961 ;  /* 0x3fb8aa3b35277820 */ /* 0x000fe40000400000 */
[----:B0-----:R-:W-:Y:S02]  /*2440*/  FADD R57, R37, R44 ;  /* 0x0000002c25397221 */ /* 0x001fe40000000000 */
[----:B------:R-:W0:Y:S01]  /*2450*/  MUFU.EX2 R38, R38 ;  /* 0x0000002600267308 */ /* 0x000e220000000800 */
[----:B------:R-:W-:Y:S01]  /*2460*/  FMUL R53, R79, 1.4426950216293334961 ;  /* 0x3fb8aa3b4f357820 */ /* 0x000fe20000400000 */
[----:B------:R-:W-:Y:S01]  /*2470*/  F2FP.BF16.PACK_AB R42, R37, R42 ;  /* 0x0000002a252a723e */ /* 0x000fe200000010ff */
[----:B------:R-:W-:Y:S01]  /*2480*/  FMUL R44, R55, 1.4426950216293334961 ;  /* 0x3fb8aa3b372c7820 */ /* 0x000fe20000400000 */
[----:B------:R-:W2:Y:S04]  /*2490*/  SHFL.BFLY PT, R64, R57, 0x2, 0x1f ;  /* 0x0c401f0039407f89 */ /* 0x000ea800000e0000 */
[----:B------:R-:W3:Y:S01]  /*24a0*/  MUFU.EX2 R53, R53 ;  /* 0x0000003500357308 */ /* 0x000ee20000000800 */
[----:B-1----:R-:W-:-:S07]  /*24b0*/  FADD R55, R41, R88 ;  /* 0x0000005829377221 */ /* 0x002fce0000000000 */
[----:B------:R-:W1:Y:S01]  /*24c0*/  MUFU.EX2 R28, R28 ;  /* 0x0000001c001c7308 */ /* 0x000e620000000800 */
[----:B0-----:R-:W-:Y:S01]  /*24d0*/  FADD R74, R38, R91 ;  /* 0x0000005b264a7221 */ /* 0x001fe20000000000 */
[----:B------:R-:W-:-:S06]  /*24e0*/  MOV R91, R52 ;  /* 0x00000034005b7202 */ /* 0x000fcc0000000f00 */
[----:B------:R-:W0:Y:S01]  /*24f0*/  MUFU.EX2 R39, R39 ;  /* 0x0000002700277308 */ /* 0x000e220000000800 */
[----:B---3--:R-:W-:Y:S02]  /*2500*/  FADD R63, R53, R92 ;  /* 0x0000005c353f7221 */ /* 0x008fe40000000000 */
[----:B--2---:R-:W-:-:S05]  /*2510*/  FADD R67, R57, R64 ;  /* 0x0000004039437221 */ /* 0x004fca0000000000 */
[----:B------:R-:W2:Y:S01]  /*2520*/  MUFU.EX2 R60, R85 ;  /* 0x00000055003c7308 */ /* 0x000ea20000000800 */
[----:B------:R-:W3:Y:S01]  /*2530*/  SHFL.BFLY PT, R76, R67, 0x1, 0x1f ;  /* 0x0c201f00434c7f89 */ /* 0x000ee200000e0000 */
[C---:B-1----:R-:W-:Y:S01]  /*2540*/  FADD R66, R28.reuse, R55 ;  /* 0x000000371c427221 */ /* 0x042fe20000000000 */
[----:B------:R-:W-:-:S05]  /*2550*/  F2FP.BF16.PACK_AB R41, R28, R41 ;  /* 0x000000291c29723e */ /* 0x000fca00000010ff */
[----:B------:R-:W1:Y:S01]  /*2560*/  MUFU.EX2 R43, R43 ;  /* 0x0000002b002b7308 */ /* 0x000e620000000800 */
[----:B0-----:R-:W-:-:S07]  /*2570*/  FADD R57, R39, R74 ;  /* 0x0000004a27397221 */ /* 0x001fce0000000000 */
[----:B------:R-:W0:Y:S01]  /*2580*/  MUFU.EX2 R44, R44 ;  /* 0x0000002c002c7308 */ /* 0x000e220000000800 */
[C---:B--2---:R-:W-:Y:S01]  /*2590*/  FADD R74, R60.reuse, R63 ;  /* 0x0000003f3c4a7221 */ /* 0x044fe20000000000 */
[----:B------:R-:W-:-:S06]  /*25a0*/  F2FP.BF16.PACK_AB R37, R60, R53 ;  /* 0x000000353c25723e */ /* 0x000fcc00000010ff */
[----:B------:R-:W2:Y:S01]  /*25b0*/  MUFU.EX2 R36, R36 ;  /* 0x0000002400247308 */ /* 0x000ea20000000800 */
[----:B-1----:R-:W-:Y:S02]  /*25c0*/  FADD R55, R43, R66 ;  /* 0x000000422b377221 */ /* 0x002fe40000000000 */
[----:B---3--:R-:W-:-:S04]  /*25d0*/  FADD R67, R67, R76 ;  /* 0x0000004c43437221 */ /* 0x008fc80000000000 */
[----:B------:R-:W-:Y:S01]  /*25e0*/  FFMA R5, R58, R5, R67 ;  /* 0x000000053a057223 */ /* 0x000fe20000000043 */
[----:B------:R-:W1:Y:S01]  /*25f0*/  MUFU.EX2 R45, R45 ;  /* 0x0000002d002d7308 */ /* 0x000e620000000800 */
[----:B0-----:R-:W-:Y:S02]  /*2600*/  FADD R66, R44, R57 ;  /* 0x000000392c427221 */ /* 0x001fe40000000000 */
[----:B------:R-:W-:-:S05]  /*2610*/  FADD R57, R95, R74 ;  /* 0x0000004a5f397221 */ /* 0x000fca0000000000 */
[----:B------:R-:W0:Y:S01]  /*2620*/  MUFU.EX2 R64, R93 ;  /* 0x0000005d00407308 */ /* 0x000e220000000800 */
[C---:B--2---:R-:W-:Y:S01]  /*2630*/  FADD R55, R36.reuse, R55 ;  /* 0x0000003724377221 */ /* 0x044fe20000000000 */
[----:B------:R-:W-:Y:S02]  /*2640*/  F2FP.BF16.PACK_AB R43, R36, R43 ;  /* 0x0000002b242b723e */ /* 0x000fe400000010ff */
[----:B------:R-:W-:Y:S02]  /*2650*/  F2FP.BF16.PACK_AB R36, R39, R38 ;  /* 0x000000262724723e */ /* 0x000fe400000010ff */
[----:B------:R-:W2:Y:S01]  /*2660*/  SHFL.BFLY PT, R74, R55, 0x2, 0x1f ;  /* 0x0c401f00374a7f89 */ /* 0x000ea200000e0000 */
[C---:B-1----:R-:W-:Y:S02]  /*2670*/  FADD R66, R45.reuse, R66 ;  /* 0x000000422d427221 */ /* 0x042fe40000000000 */
[----:B------:R-:W-:Y:S01]  /*2680*/  HMMA.16816.F32.BF16 R20, R40, R30, R20 ;  /* 0x0000001e2814723c */ /* 0x000fe20000041814 */
[----:B------:R-:W-:-:S02]  /*2690*/  F2FP.BF16.PACK_AB R38, R45, R44 ;  /* 0x0000002c2d26723e */ /* 0x000fc400000010ff */
[----:B------:R-:W1:Y:S01]  /*26a0*/  SHFL.BFLY PT, R63, R66, 0x2, 0x1f ;  /* 0x0c401f00423f7f89 */ /* 0x000e6200000e0000 */
[----:B0-----:R-:W-:-:S04]  /*26b0*/  FADD R57, R64, R57 ;  /* 0x0000003940397221 */ /* 0x001fc80000000000 */
[----:B------:R-:W-:Y:S01]  /*26c0*/  HMMA.16816.F32.BF16 R24, R40, R46, R24 ;  /* 0x0000002e2818723c */ /* 0x000fe20000041818 */
[----:B------:R-:W-:Y:S01]  /*26d0*/  F2FP.BF16.PACK_AB R39, R64, R95 ;  /* 0x0000005f4027723e */ /* 0x000fe200000010ff */
[----:B------:R-:W0:Y:S05]  /*26e0*/  SHFL.BFLY PT, R76, R57, 0x2, 0x1f ;  /* 0x0c401f00394c7f89 */ /* 0x000e2a00000e0000 */
[----:B------:R-:W-:Y:S01]  /*26f0*/  MOV R42, 0x20 ;  /* 0x00000020002a7802 */ /* 0x000fe20000000f00 */
[----:B------:R-:W-:Y:S04]  /*2700*/  HMMA.16816.F32.BF16 R28, R36, R30, R48 ;  /* 0x0000001e241c723c */ /* 0x000fe80000041830 */
[----:B------:R-:W-:-:S02]  /*2710*/  IMAD R16, R42, c[0x0][0x1b4], R16 ;  /* 0x00006d002a107a24 */ /* 0x000fc400078e0210 */
[----:B--2---:R-:W-:Y:S02]  /*2720*/  FADD R74, R55, R74 ;  /* 0x0000004a374a7221 */ /* 0x004fe40000000000 */
[----:B------:R-:W-:Y:S01]  /*2730*/  HMMA.16816.F32.BF16 R32, R36, R46, R32 ;  /* 0x0000002e2420723c */ /* 0x000fe20000041820 */
[----:B------:R-:W-:Y:S02]  /*2740*/  IMAD R15, R42, c[0x0][0x1a4], R15 ;  /* 0x000069002a0f7a24 */ /* 0x000fe400078e020f */
[----:B------:R-:W2:Y:S01]  /*2750*/  SHFL.BFLY PT, R41, R74, 0x1, 0x1f ;  /* 0x0c201f004a297f89 */ /* 0x000ea200000e0000 */
[----:B-1----:R-:W-:-:S03]  /*2760*/  FADD R63, R66, R63 ;  /* 0x0000003f423f7221 */ /* 0x002fc60000000000 */
[----:B------:R-:W-:Y:S02]  /*2770*/  IMAD.U32 R36, RZ, RZ, UR5 ;  /* 0x00000005ff247e24 */ /* 0x000fe4000f8e00ff */
[----:B------:R-:W1:Y:S01]  /*2780*/  SHFL.BFLY PT, R40, R63, 0x1, 0x1f ;  /* 0x0c201f003f287f89 */ /* 0x000e6200000e0000 */
[----:B0-----:R-:W-:Y:S02]  /*2790*/  FADD R76, R57, R76 ;  /* 0x0000004c394c7221 */ /* 0x001fe40000000000 */
[----:B------:R-:W-:-:S03]  /*27a0*/  ISETP.GE.U32.AND.EX P0, PT, R36, RZ, PT, P0 ;  /* 0x000000ff2400720c */ /* 0x000fc60003f06100 */
[----:B------:R-:W0:Y:S01]  /*27b0*/  SHFL.BFLY PT, R43, R76, 0x1, 0x1f ;  /* 0x0c201f004c2b7f89 */ /* 0x000e2200000e0000 */
[----:B--2---:R-:W-:-:S04]  /*27c0*/  FADD R41, R74, R41 ;  /* 0x000000294a297221 */ /* 0x004fc80000000000 */
[----:B------:R-:W-:Y:S02]  /*27d0*/  FFMA R4, R59, R4, R41 ;  /* 0x000000043b047223 */ /* 0x000fe40000000029 */
[----:B-1----:R-:W-:-:S04]  /*27e0*/  FADD R40, R63, R40 ;  /* 0x000000283f287221 */ /* 0x002fc80000000000 */
[----:B------:R-:W-:Y:S02]  /*27f0*/  FFMA R3, R62, R3, R40 ;  /* 0x000000033e037223 */ /* 0x000fe40000000028 */
[----:B0-----:R-:W-:-:S04]  /*2800*/  FADD R43, R76, R43 ;  /* 0x0000002b4c2b7221 */ /* 0x001fc80000000000 */
[----:B------:R-:W-:Y:S01]  /*2810*/  FFMA R2, R65, R2, R43 ;  /* 0x0000000241027223 */ /* 0x000fe2000000002b */
[----:B------:R-:W-:Y:S01]  /*2820*/  @P0 CALL.REL.NOINC `(.L_x_0) ;  /* 0x0000001000000944 */ /* 0x000fe20003c00000 */
[----:B------:R-:W-:Y:S05]  /*2830*/  BRA `(.L_x_1) ;  /* 0xffffe54000007947 */ /* 0x000fea000383ffff */
.L_x_0:
[----:B------:R-:W-:Y:S01]  /*2840*/  IMAD.MOV.U32 R42, RZ, RZ, R29 ;  /* 0x000000ffff2a7224 */ /* 0x000fe200078e001d */
[----:B------:R-:W-:Y:S01]  /*2850*/  MOV R29, R5 ;  /* 0x00000005001d7202 */ /* 0x000fe20000000f00 */
[----:B------:R-:W-:Y:S01]  /*2860*/  IMAD.MOV.U32 R38, RZ, RZ, R33 ;  /* 0x000000ffff267224 */ /* 0x000fe200078e0021 */
[C---:B------:R-:W-:Y:S01]  /*2870*/  LOP3.LUT R5, R7.reuse, 0xc, RZ, 0xc0, !PT ;  /* 0x0000000c07057812 */ /* 0x040fe200078ec0ff */
[----:B------:R-:W-:Y:S01]  /*2880*/  IMAD.MOV.U32 R37, RZ, RZ, R26 ;  /* 0x000000ffff257224 */ /* 0x000fe200078e001a */
[----:B------:R-:W-:Y:S01]  /*2890*/  LOP3.LUT R0, R7, 0xf0, RZ, 0xc0, !PT ;  /* 0x000000f007007812 */ /* 0x000fe200078ec0ff */
[----:B------:R-:W-:Y:S01]  /*28a0*/  IMAD.MOV.U32 R26, RZ, RZ, R4 ;  /* 0x000000ffff1a7224 */ /* 0x000fe200078e0004 */
[----:B------:R-:W-:Y:S01]  /*28b0*/  LOP3.LUT R9, R9, 0x38, RZ, 0xc0, !PT ;  /* 0x0000003809097812 */ /* 0x000fe200078ec0ff */
[----:B------:R-:W-:Y:S01]  /*28c0*/  IMAD.MOV.U32 R41, RZ, RZ, R22 ;  /* 0x000000ffff297224 */ /* 0x000fe200078e0016 */
[----:B------:R-:W-:Y:S01]  /*28d0*/  MOV R46, R25 ;  /* 0x00000019002e7202 */ /* 0x000fe20000000f00 */
[----:B------:R-:W-:Y:S01]  /*28e0*/  IMAD R33, R5, 0x40, R0 ;  /* 0x0000004005217824 */ /* 0x000fe200078e0200 */
[----:B------:R-:W-:Y:S01]  /*28f0*/  LEA R25, R0, R9, 0x2 ;  /* 0x0000000900197211 */ /* 0x000fe200078e10ff */
[C---:B------:R-:W-:Y:S01]  /*2900*/  FMUL R0, R29.reuse, 8388608 ;  /* 0x4b0000001d007820 */ /* 0x040fe20000400000 */
[----:B------:R-:W-:Y:S01]  /*2910*/  FSETP.GEU.AND P3, PT, R29, 1.175494350822287508e-38, PT ;  /* 0x008000001d00780b */ /* 0x000fe20003f6e000 */
[----:B------:R-:W-:Y:S01]  /*2920*/  FMUL R9, R26, 8388608 ;  /* 0x4b0000001a097820 */ /* 0x000fe20000400000 */
[----:B------:R-:W-:Y:S01]  /*2930*/  MOV R44, R28 ;  /* 0x0000001c002c7202 */ /* 0x000fe20000000f00 */
[----:B------:R-:W-:Y:S01]  /*2940*/  IMAD.MOV.U32 R28, RZ, RZ, R35 ;  /* 0x000000ffff1c7224 */ /* 0x000fe200078e0023 */
[----:B------:R-:W-:Y:S01]  /*2950*/  MOV R35, R3 ;  /* 0x0000000300237202 */ /* 0x000fe20000000f00 */
[----:B------:R-:W-:Y:S01]  /*2960*/  IMAD R14, R72, c[0x0][0x1c4], RZ ;  /* 0x00007100480e7a24 */ /* 0x000fe200078e02ff */
[----:B------:R-:W-:Y:S01]  /*2970*/  FSEL R4, R0, R29, !P3 ;  /* 0x0000001d00047208 */ /* 0x000fe20005800000 */
[----:B------:R-:W-:Y:S01]  /*2980*/  IMAD.MOV.U32 R48, RZ, RZ, R24 ;  /* 0x000000ffff307224 */ /* 0x000fe200078e0018 */
[----:B------:R-:W-:Y:S01]  /*2990*/  FSETP.GEU.AND P4, PT, R26, 1.175494350822287508e-38, PT ;  /* 0x008000001a00780b */ /* 0x000fe20003f8e000 */
[----:B------:R-:W-:Y:S01]  /*29a0*/  IMAD.MOV.U32 R24, RZ, RZ, R2 ;  /* 0x000000ffff187224 */ /* 0x000fe200078e0002 */
[----:B------:R-:W-:Y:S01]  /*29b0*/  LEA R22, R5, R10, 0x1 ;  /* 0x0000000a05167211 */ /* 0x000fe200078e08ff */
[----:B------:R-:W-:Y:S01]  /*29c0*/  FMUL R10, R35, 8388608 ;  /* 0x4b000000230a7820 */ /* 0x000fe20000400000 */
[----:B------:R-:W-:Y:S01]  /*29d0*/  IADD3 R0, R4, -0x3f3504f3, RZ ;  /* 0xc0cafb0d04007810 */ /* 0x000fe20007ffe0ff */
[----:B------:R-:W-:Y:S01]  /*29e0*/  IMAD R5, R6, c[0x0][0x1c0], RZ ;  /* 0x0000700006057a24 */ /* 0x000fe200078e02ff */
[----:B------:R-:W-:Y:S01]  /*29f0*/  FSEL R9, R9, R26, !P4 ;  /* 0x0000001a09097208 */ /* 0x000fe20006000000 */
[----:B------:R-:W-:Y:S01]  /*2a00*/  IMAD.MOV.U32 R58, RZ, RZ, R20 ;  /* 0x000000ffff3a7224 */ /* 0x000fe200078e0014 */
[----:B------:R-:W-:Y:S01]  /*2a10*/  FSETP.GEU.AND P0, PT, R35, 1.175494350822287508e-38, PT ;  /* 0x008000002300780b */ /* 0x000fe20003f0e000 */
[----:B------:R-:W-:Y:S01]  /*2a20*/  IMAD.SHL.U32 R3, R5, 0x2, RZ ;  /* 0x0000000205037824 */ /* 0x000fe200078e00ff */
[----:B------:R-:W-:Y:S01]  /*2a30*/  LOP3.LUT R15, R0, 0xff800000, RZ, 0xc0, !PT ;  /* 0xff800000000f7812 */ /* 0x000fe200078ec0ff */
[----:B------:R-:W-:Y:S01]  /*2a40*/  BAR.SYNC.DEFER_BLOCKING 0x0 ;  /* 0x0000000000007b1d */ /* 0x000fe20000010000 */
[----:B------:R-:W-:Y:S01]  /*2a50*/  IADD3 R0, R9, -0x3f3504f3, RZ ;  /* 0xc0cafb0d09007810 */ /* 0x000fe20007ffe0ff */
[----:B------:R-:W-:Y:S01]  /*2a60*/  IMAD.MOV.U32 R51, RZ, RZ, c[0x0][0x1c8] ;  /* 0x00007200ff337624 */ /* 0x000fe200078e00ff */
[----:B------:R-:W-:Y:S01]  /*2a70*/  FSEL R10, R10, R35, !P0 ;  /* 0x000000230a0a7208 */ /* 0x000fe20004000000 */
[----:B------:R-:W-:Y:S01]  /*2a80*/  IMAD R6, R6, c[0x0][0x1cc], RZ ;  /* 0x0000730006067a24 */ /* 0x000fe200078e02ff */
[----:B------:R-:W-:Y:S01]  /*2a90*/  SHF.L.U32 R16, R14, 0x1, RZ ;  /* 0x000000010e107819 */ /* 0x000fe200000006ff */
[----:B------:R0:W1:Y:S01]  /*2aa0*/  I2F R12, R15 ;  /* 0x0000000f000c7306 */ /* 0x0000620000201400 */
[----:B------:R-:W-:Y:S01]  /*2ab0*/  LOP3.LUT R18, R0, 0xff800000, RZ, 0xc0, !PT ;  /* 0xff80000000127812 */ /* 0x000fe200078ec0ff */
[----:B------:R-:W-:Y:S01]  /*2ac0*/  IMAD.HI R14, R14, 0x2, RZ ;  /* 0x000000020e0e7827 */ /* 0x000fe200078e02ff */
[----:B------:R-:W-:-:S02]  /*2ad0*/  IADD3 R0, R10, -0x3f3504f3, RZ ;  /* 0xc0cafb0d0a007810 */ /* 0x000fc40007ffe0ff */
[----:B------:R-:W-:Y:S01]  /*2ae0*/  IADD3 R2, P5, P6, R16, c[0x0][0x178], R3 ;  /* 0x00005e0010027a10 */ /* 0x000fe20007ebe003 */
[C---:B------:R-:W-:Y:S01]  /*2af0*/  FMUL R3, R24.reuse, 8388608 ;  /* 0x4b00000018037820 */ /* 0x040fe20000400000 */
[----:B------:R-:W-:Y:S01]  /*2b00*/  FSEL R11, RZ, -23, P3 ;  /* 0xc1b80000ff0b7808 */ /* 0x000fe20001800000 */
[----:B------:R2:W3:Y:S01]  /*2b10*/  I2F R13, R18 ;  /* 0x00000012000d7306 */ /* 0x0004e20000201400 */
[----:B------:R-:W-:Y:S01]  /*2b20*/  FSETP.GEU.AND P1, PT, R24, 1.175494350822287508e-38, PT ;  /* 0x008000001800780b */ /* 0x000fe20003f2e000 */
[----:B0-----:R-:W-:Y:S01]  /*2b30*/  IMAD.IADD R15, R4, 0x1, -R15 ;  /* 0x00000001040f7824 */ /* 0x001fe200078e0a0f */
[----:B------:R-:W-:Y:S01]  /*2b40*/  LOP3.LUT R17, R0, 0xff800000, RZ, 0xc0, !PT ;  /* 0xff80000000117812 */ /* 0x000fe200078ec0ff */
[----:B------:R-:W-:Y:S01]  /*2b50*/  IMAD R53, R51, 0x12, RZ ;  /* 0x0000001233357824 */ /* 0x000fe200078e02ff */
[----:B------:R-:W-:Y:S01]  /*2b60*/  FSETP.GT.AND P3, PT, |R24|, 8.50705917302346158658e+37, PT ;  /* 0x7e8000001800780b */ /* 0x000fe20003f64200 */
[----:B------:R-:W-:Y:S01]  /*2b70*/  FADD R15, R15, -1 ;  /* 0xbf8000000f0f7421 */ /* 0x000fe20000000000 */
[----:B------:R-:W-:Y:S01]  /*2b80*/  MOV R50, R21 ;  /* 0x0000001500327202 */ /* 0x000fe20000000f00 */
[----:B------:R-:W0:Y:S01]  /*2b90*/  I2F R19, R17 ;  /* 0x0000001100137306 */ /* 0x000e220000201400 */
[----:B------:R-:W-:Y:S01]  /*2ba0*/  SHF.R.S32.HI R16, RZ, 0x4, R7 ;  /* 0x00000004ff107819 */ /* 0x000fe20000011407 */
[----:B-1----:R-:W-:Y:S01]  /*2bb0*/  FFMA.FTZ R11, R12, 1.1920928955078125e-07, R11 ;  /* 0x340000000c0b7823 */ /* 0x002fe2000001000b */
[----:B------:R-:W-:Y:S01]  /*2bc0*/  SHF.R.U32.HI R21, RZ, 0x1, R7 ;  /* 0x00000001ff157819 */ /* 0x000fe20000011607 */
[----:B--2---:R-:W-:Y:S01]  /*2bd0*/  IMAD.IADD R18, R9, 0x1, -R18 ;  /* 0x0000000109127824 */ /* 0x004fe200078e0a12 */
[----:B------:R-:W-:Y:S01]  /*2be0*/  FSEL R7, R3, R24, !P1 ;  /* 0x0000001803077208 */ /* 0x000fe20004800000 */
[----:B------:R-:W-:Y:S01]  /*2bf0*/  IMAD.HI R3, R5, 0x2, RZ ;  /* 0x0000000205037827 */ /* 0x000fe200078e02ff */
[----:B------:R-:W-:-:S02]  /*2c00*/  FSETP.GEU.AND P2, PT, |R24|, 1.175494350822287508e-38, PT ;  /* 0x008000001800780b */ /* 0x000fc40003f4e200 */
[----:B------:R-:W-:Y:S01]  /*2c10*/  LEA R70, R70, R73, 0x1 ;  /* 0x0000004946467211 */ /* 0x000fe200078e08ff */
[----:B------:R-:W-:Y:S01]  /*2c20*/  @P3 FMUL R24, R24, 0.25 ;  /* 0x3e80000018183820 */ /* 0x000fe20000400000 */
[----:B------:R-:W-:Y:S01]  /*2c30*/  MOV R39, R23 ;  /* 0x0000001700277202 */ /* 0x000fe20000000f00 */
[----:B------:R-:W-:Y:S01]  /*2c40*/  @P3 FMUL R28, R28, 0.25 ;  /* 0x3e8000001c1c3820 */ /* 0x000fe20000400000 */
[----:B------:R-:W-:Y:S01]  /*2c50*/  SHF.L.U32 R23, R70, 0x2, RZ ;  /* 0x0000000246177819 */ /* 0x000fe200000006ff */
[----:B------:R-:W-:Y:S01]  /*2c60*/  @P3 FMUL R34, R34, 0.25 ;  /* 0x3e80000022223820 */ /* 0x000fe20000400000 */
[----:B------:R-:W-:Y:S01]  /*2c70*/  SGXT R16, R16, 0x1 ;  /* 0x000000011010781a */ /* 0x000fe20000000200 */
[----:B------:R-:W-:Y:S01]  /*2c80*/  @P3 FMUL R31, R31, 0.25 ;  /* 0x3e8000001f1f3820 */ /* 0x000fe20000400000 */
[----:B------:R-:W-:Y:S01]  /*2c90*/  IADD3.X R3, R14, c[0x0][0x17c], R3, P5, P6 ;  /* 0x00005f000e037a10 */ /* 0x000fe20002fec403 */
[----:B------:R-:W-:Y:S01]  /*2ca0*/  @P3 FMUL R30, R30, 0.25 ;  /* 0x3e8000001e1e3820 */ /* 0x000fe20000400000 */
[----:B------:R-:W-:Y:S01]  /*2cb0*/  FSETP.GT.AND P5, PT, |R29|, 8.50705917302346158658e+37, PT ;  /* 0x7e8000001d00780b */ /* 0x000fe20003fa4200 */
[----:B------:R-:W-:Y:S01]  /*2cc0*/  @!P2 FMUL R24, R24, 16777216 ;  /* 0x4b8000001818a820 */ /* 0x000fe20000400000 */
[----:B------:R-:W-:Y:S01]  /*2cd0*/  IADD3 R0, R7, -0x3f3504f3, RZ ;  /* 0xc0cafb0d07007810 */ /* 0x000fe20007ffe0ff */
[----:B------:R-:W-:Y:S01]  /*2ce0*/  @!P2 FMUL R28, R28, 16777216 ;  /* 0x4b8000001c1ca820 */ /* 0x000fe20000400000 */
[----:B------:R-:W-:Y:S01]  /*2cf0*/  LOP3.LUT R36, R23, 0x808, R16, 0x78, !PT ;  /* 0x0000080817247812 */ /* 0x000fe200078e7810 */
[----:B------:R-:W-:Y:S01]  /*2d00*/  @!P2 FMUL R34, R34, 16777216 ;  /* 0x4b8000002222a820 */ /* 0x000fe20000400000 */
[----:B------:R-:W-:Y:S01]  /*2d10*/  FSEL R12, RZ, -23, P4 ;  /* 0xc1b80000ff0c7808 */ /* 0x000fe20002000000 */
[----:B------:R-:W-:Y:S01]  /*2d20*/  @!P2 FMUL R31, R31, 16777216 ;  /* 0x4b8000001f1fa820 */ /* 0x000fe20000400000 */
[----:B------:R-:W-:Y:S01]  /*2d30*/  FSEL R16, RZ, -23, P1 ;  /* 0xc1b80000ff107808 */ /* 0x000fe20000800000 */
[----:B------:R-:W-:Y:S01]  /*2d40*/  @!P2 FMUL R30, R30, 16777216 ;  /* 0x4b8000001e1ea820 */ /* 0x000fe20000400000 */
[----:B------:R-:W-:Y:S01]  /*2d50*/  FSETP.GT.AND P4, PT, |R26|, 8.50705917302346158658e+37, PT ;  /* 0x7e8000001a00780b */ /* 0x000fe20003f84200 */
[----:B---3--:R-:W-:Y:S01]  /*2d60*/  FFMA.FTZ R12, R13, 1.1920928955078125e-07, R12 ;  /* 0x340000000d0c7823 */ /* 0x008fe2000001000c */
[----:B------:R-:W-:Y:S01]  /*2d70*/  FSEL R14, RZ, -23, P0 ;  /* 0xc1b80000ff0e7808 */ /* 0x000fe20000000000 */
[----:B------:R-:W-:Y:S01]  /*2d80*/  IMAD.U32 R5, R33, 0x8, R22 ;  /* 0x0000000821057824 */ /* 0x000fe200078e0016 */
[C---:B------:R-:W-:Y:S01]  /*2d90*/  FSETP.GEU.AND P1, PT, |R29|.reuse, 1.175494350822287508e-38, PT ;  /* 0x008000001d00780b */ /* 0x040fe20003f2e200 */
[----:B------:R-:W-:Y:S01]  /*2da0*/  @P5 FMUL R29, R29, 0.25 ;  /* 0x3e8000001d1d5820 */ /* 0x000fe20000400000 */
[----:B------:R-:W-:Y:S01]  /*2db0*/  LOP3.LUT R20, R0, 0xff800000, RZ, 0xc0, !PT ;  /* 0xff80000000147812 */ /* 0x000fe200078ec0ff */
[----:B0-----:R-:W-:Y:S01]  /*2dc0*/  FFMA.FTZ R13, R19, 1.1920928955078125e-07, R14 ;  /* 0x34000000130d7823 */ /* 0x001fe2000001000e */
[----:B------:R-:W-:Y:S01]  /*2dd0*/  FSETP.GT.AND P0, PT, |R35|, 8.50705917302346158658e+37, PT ;  /* 0x7e8000002300780b */ /* 0x000fe20003f04200 */
[----:B------:R-:W0:Y:S01]  /*2de0*/  MUFU.RCP R19, R24 ;  /* 0x0000001800137308 */ /* 0x000e220000001000 */
[----:B------:R-:W-:Y:S01]  /*2df0*/  LOP3.LUT R0, R21, 0x4, RZ, 0xc0, !PT ;  /* 0x0000000415007812 */ /* 0x000fe200078ec0ff */
[----:B------:R-:W-:Y:S01]  /*2e00*/  @P5 FMUL R46, R46, 0.25 ;  /* 0x3e8000002e2e5820 */ /* 0x000fe20000400000 */
[C---:B------:R-:W-:Y:S01]  /*2e10*/  FSETP.GEU.AND P6, PT, |R26|.reuse, 1.175494350822287508e-38, PT ;  /* 0x008000001a00780b */ /* 0x040fe20003fce200 */
[----:B------:R-:W-:Y:S01]  /*2e20*/  @P4 FMUL R26, R26, 0.25 ;  /* 0x3e8000001a1a4820 */ /* 0x000fe20000400000 */
[----:B------:R-:W-:Y:S01]  /*2e30*/  FSETP.GEU.AND P2, PT, |R35|, 1.175494350822287508e-38, PT ;  /* 0x008000002300780b */ /* 0x000fe20003f4e200 */
[----:B------:R-:W-:Y:S01]  /*2e40*/  @P5 FMUL R48, R48, 0.25 ;  /* 0x3e80000030305820 */ /* 0x000fe20000400000 */
[----:B------:R-:W-:Y:S01]  /*2e50*/  IADD3 R0, R0, R25, RZ ;  /* 0x0000001900007210 */ /* 0x000fe20007ffe0ff */
[----:B------:R-:W1:Y:S01]  /*2e60*/  I2F R21, R20 ;  /* 0x0000001400157306 */ /* 0x000e620000201400 */
[----:B------:R-:W-:Y:S01]  /*2e70*/  @!P1 FMUL R29, R29, 16777216 ;  /* 0x4b8000001d1d9820 */ /* 0x000fe20000400000 */
[----:B------:R-:W-:Y:S01]  /*2e80*/  MOV R40, R32 ;  /* 0x0000002000287202 */ /* 0x000fe20000000f00 */
[----:B------:R-:W-:Y:S01]  /*2e90*/  @P5 FMUL R50, R50, 0.25 ;  /* 0x3e80000032325820 */ /* 0x000fe20000400000 */
[----:B------:R-:W-:Y:S01]  /*2ea0*/  IADD3 R17, R10, -R17, RZ ;  /* 0x800000110a117210 */ /* 0x000fe20007ffe0ff */
[----:B------:R-:W-:Y:S01]  /*2eb0*/  @P0 FMUL R35, R35, 0.25 ;  /* 0x3e80000023230820 */ /* 0x000fe20000400000 */
[----:B------:R-:W-:Y:S01]  /*2ec0*/  FSETP.NEU.AND P3, PT, R4, RZ, PT ;  /* 0x000000ff0400720b */ /* 0x000fe20003f6d000 */
[----:B------:R-:W-:Y:S01]  /*2ed0*/  @P5 FMUL R58, R58, 0.25 ;  /* 0x3e8000003a3a5820 */ /* 0x000fe20000400000 */
[----:B------:R-:W2:Y:S01]  /*2ee0*/  MUFU.RCP R23, R29 ;  /* 0x0000001d00177308 */ /* 0x000ea20000001000 */
[----:B------:R-:W-:Y:S01]  /*2ef0*/  @!P6 FMUL R26, R26, 16777216 ;  /* 0x4b8000001a1ae820 */ /* 0x000fe20000400000 */
[----:B------:R-:W-:Y:S01]  /*2f00*/  ISETP.GE.U32.AND P5, PT, R10, 0x7f800000, PT ;  /* 0x7f8000000a00780c */ /* 0x000fe20003fa6070 */
[----:B------:R-:W-:Y:S01]  /*2f10*/  @!P2 FMUL R35, R35, 16777216 ;  /* 0x4b8000002323a820 */ /* 0x000fe20000400000 */
[----:B------:R-:W-:Y:S01]  /*2f20*/  LOP3.LUT R8, R8, 0x1f8, RZ, 0xc0, !PT ;  /* 0x000001f808087812 */ /* 0x000fe200078ec0ff */
[----:B0-----:R-:W-:-:S02]  /*2f30*/  FMUL R24, R19, R31 ;  /* 0x0000001f13187220 */ /* 0x001fc40000400000 */
[----:B------:R-:W-:Y:S01]  /*2f40*/  FMUL R25, R19, R30 ;  /* 0x0000001e13197220 */ /* 0x000fe20000400000 */
[----:B------:R-:W0:Y:S01]  /*2f50*/  MUFU.RCP R22, R26 ;  /* 0x0000001a00167308 */ /* 0x000e220000001000 */
[----:B-1----:R-:W-:Y:S02]  /*2f60*/  FFMA.FTZ R14, R21, 1.1920928955078125e-07, R16 ;  /* 0x34000000150e7823 */ /* 0x002fe40000010010 */
[C---:B------:R-:W-:Y:S02]  /*2f70*/  FMUL R16, R19.reuse, R28 ;  /* 0x0000001c13107220 */ /* 0x040fe40000400000 */
[----:B------:R-:W-:Y:S02]  /*2f80*/  FMUL R21, R19, R34 ;  /* 0x0000002213157220 */ /* 0x000fe40000400000 */
[----:B------:R-:W-:Y:S01]  /*2f90*/  @P4 FMUL R27, R27, 0.25 ;  /* 0x3e8000001b1b4820 */ /* 0x000fe20000400000 */
[----:B------:R1:W3:Y:S01]  /*2fa0*/  MUFU.RCP R19, R35 ;  /* 0x0000002300137308 */ /* 0x0002e20000001000 */
[----:B------:R-:W-:-:S02]  /*2fb0*/  @P4 FMUL R37, R37, 0.25 ;  /* 0x3e80000025254820 */ /* 0x000fc40000400000 */
[----:B------:R-:W-:Y:S02]  /*2fc0*/  @!P1 FMUL R46, R46, 16777216 ;  /* 0x4b8000002e2e9820 */ /* 0x000fe40000400000 */
[----:B------:R-:W-:Y:S02]  /*2fd0*/  @!P1 FMUL R48, R48, 16777216 ;  /* 0x4b80000030309820 */ /* 0x000fe40000400000 */
[----:B------:R-:W-:Y:S02]  /*2fe0*/  @P4 FMUL R39, R39, 0.25 ;  /* 0x3e80000027274820 */ /* 0x000fe40000400000 */
[----:B------:R-:W-:Y:S01]  /*2ff0*/  @P4 FMUL R41, R41, 0.25 ;  /* 0x3e80000029294820 */ /* 0x000fe20000400000 */
[----:B------:R-:W-:Y:S01]  /*3000*/  ISETP.GE.U32.AND P4, PT, R7, 0x7f800000, PT ;  /* 0x7f8000000700780c */ /* 0x000fe20003f86070 */
[----:B------:R-:W-:Y:S02]  /*3010*/  @P0 FMUL R38, R38, 0.25 ;  /* 0x3e80000026260820 */ /* 0x000fe40000400000 */
[----:B------:R-:W-:-:S02]  /*3020*/  @P0 FMUL R40, R40, 0.25 ;  /* 0x3e80000028280820 */ /* 0x000fc40000400000 */
[----:B------:R-:W-:Y:S02]  /*3030*/  @P0 FMUL R42, R42, 0.25 ;  /* 0x3e8000002a2a0820 */ /* 0x000fe40000400000 */
[----:B------:R-:W-:Y:S02]  /*3040*/  @!P1 FMUL R50, R50, 16777216 ;  /* 0x4b80000032329820 */ /* 0x000fe40000400000 */
[----:B------:R-:W-:Y:S01]  /*3050*/  @!P1 FMUL R58, R58, 16777216 ;  /* 0x4b8000003a3a9820 */ /* 0x000fe20000400000 */
[----:B------:R-:W-:Y:S01]  /*3060*/  ISETP.GE.U32.AND P1, PT, R9, 0x7f800000, PT ;  /* 0x7f8000000900780c */ /* 0x000fe20003f26070 */
[----:B------:R-:W-:Y:S01]  /*3070*/  @P0 FMUL R44, R44, 0.25 ;  /* 0x3e8000002c2c0820 */ /* 0x000fe20000400000 */
[----:B------:R-:W-:Y:S01]  /*3080*/  ISETP.GE.U32.AND P0, PT, R4, 0x7f800000, PT ;  /* 0x7f8000000400780c */ /* 0x000fe20003f06070 */
[----:B------:R-:W-:Y:S02]  /*3090*/  @!P6 FMUL R27, R27, 16777216 ;  /* 0x4b8000001b1be820 */ /* 0x000fe40000400000 */
[----:B------:R-:W-:-:S02]  /*30a0*/  @!P6 FMUL R37, R37, 16777216 ;  /* 0x4b8000002525e820 */ /* 0x000fc40000400000 */
[C---:B--2---:R-:W-:Y:S02]  /*30b0*/  FMUL R29, R23.reuse, R46 ;  /* 0x0000002e171d7220 */ /* 0x044fe40000400000 */
[----:B------:R-:W-:Y:S02]  /*30c0*/  FMUL R30, R23, R48 ;  /* 0x00000030171e7220 */ /* 0x000fe40000400000 */
[----:B------:R-:W-:Y:S02]  /*30d0*/  @!P6 FMUL R39, R39, 16777216 ;  /* 0x4b8000002727e820 */ /* 0x000fe40000400000 */
[----:B------:R-:W-:Y:S01]  /*30e0*/  @!P6 FMUL R41, R41, 16777216 ;  /* 0x4b8000002929e820 */ /* 0x000fe20000400000 */
[----:B-1----:R-:W-:Y:S01]  /*30f0*/  F2FP.BF16.PACK_AB R35, R29, R30 ;  /* 0x0000001e1d23723e */ /* 0x002fe200000010ff */
[----:B------:R-:W-:Y:S01]  /*3100*/  @!P2 FMUL R38, R38, 16777216 ;  /* 0x4b8000002626a820 */ /* 0x000fe20000400000 */
[----:B------:R-:W-:Y:S01]  /*3110*/  MOV R30, 0x3dc6b27f ;  /* 0x3dc6b27f001e7802 */ /* 0x000fe20000000f00 */
[----:B------:R-:W-:-:S02]  /*3120*/  @!P2 FMUL R40, R40, 16777216 ;  /* 0x4b8000002828a820 */ /* 0x000fc40000400000 */
[----:B------:R-:W-:Y:S02]  /*3130*/  @!P2 FMUL R42, R42, 16777216 ;  /* 0x4b8000002a2aa820 */ /* 0x000fe40000400000 */
[C---:B------:R-:W-:Y:S02]  /*3140*/  FMUL R33, R23.reuse, R50 ;  /* 0x0000003217217220 */ /* 0x040fe40000400000 */
[----:B------:R-:W-:Y:S02]  /*3150*/  FMUL R34, R23, R58 ;  /* 0x0000003a17227220 */ /* 0x000fe40000400000 */
[----:B------:R-:W-:Y:S01]  /*3160*/  @!P2 FMUL R44, R44, 16777216 ;  /* 0x4b8000002c2ca820 */ /* 0x000fe20000400000 */
[----:B------:R-:W-:Y:S01]  /*3170*/  FSETP.NEU.AND P2, PT, R9, RZ, PT ;  /* 0x000000ff0900720b */ /* 0x000fe20003f4d000 */
[C---:B0-----:R-:W-:Y:S01]  /*3180*/  FMUL R27, R22.reuse, R27 ;  /* 0x0000001b161b7220 */ /* 0x041fe20000400000 */
[----:B------:R-:W-:Y:S01]  /*3190*/  F2FP.BF16.PACK_AB R34, R33, R34 ;  /* 0x000000222122723e */ /* 0x000fe200000010ff */
[----:B------:R-:W-:-:S02]  /*31a0*/  FMUL R28, R22, R37 ;  /* 0x00000025161c7220 */ /* 0x000fc40000400000 */
[C---:B------:R-:W-:Y:S02]  /*31b0*/  FMUL R31, R22.reuse, R39 ;  /* 0x00000027161f7220 */ /* 0x040fe40000400000 */
[----:B------:R-:W-:Y:S01]  /*31c0*/  FMUL R32, R22, R41 ;  /* 0x0000002916207220 */ /* 0x000fe20000400000 */
[----:B------:R-:W-:Y:S01]  /*31d0*/  F2FP.BF16.PACK_AB R33, R27, R28 ;  /* 0x0000001c1b21723e */ /* 0x000fe200000010ff */
[C---:B---3--:R-:W-:Y:S01]  /*31e0*/  FMUL R22, R19.reuse, R38 ;  /* 0x0000002613167220 */ /* 0x048fe20000400000 */
[----:B------:R-:W-:Y:S01]  /*31f0*/  F2FP.BF16.PACK_AB R27, R16, R21 ;  /* 0x00000015101b723e */ /* 0x000fe200000010ff */
[----:B------:R-:W-:Y:S01]  /*3200*/  FMUL R23, R19, R40 ;  /* 0x0000002813177220 */ /* 0x000fe20000400000 */
[----:B------:R-:W-:Y:S01]  /*3210*/  F2FP.BF16.PACK_AB R32, R31, R32 ;  /* 0x000000201f20723e */ /* 0x000fe200000010ff */
[C---:B------:R-:W-:Y:S01]  /*3220*/  FMUL R26, R19.reuse, R42 ;  /* 0x0000002a131a7220 */ /* 0x040fe20000400000 */
[----:B------:R-:W-:Y:S01]  /*3230*/  LOP3.LUT R28, R36, 0x10, RZ, 0x3c, !PT ;  /* 0x00000010241c7812 */ /* 0x000fe200078e3cff */
[----:B------:R-:W-:Y:S01]  /*3240*/  FMUL R19, R19, R44 ;  /* 0x0000002c13137220 */ /* 0x000fe20000400000 */
[----:B------:R-:W-:Y:S01]  /*3250*/  F2FP.BF16.PACK_AB R23, R22, R23 ;  /* 0x000000171617723e */ /* 0x000fe200000010ff */
[----:B------:R-:W-:Y:S01]  /*3260*/  FADD R18, R18, -1 ;  /* 0xbf80000012127421 */ /* 0x000fe20000000000 */
[----:B------:R-:W-:Y:S01]  /*3270*/  STS.64 [R36], R34 ;  /* 0x0000002224007388 */ /* 0x000fe20000000a00 */
[----:B------:R-:W-:Y:S01]  /*3280*/  FFMA.FTZ R16, R15, R30, -0.16845393180847167969 ;  /* 0xbe2c7f300f107423 */ /* 0x000fe2000001001e */
[----:B------:R-:W-:Y:S01]  /*3290*/  F2FP.BF16.PACK_AB R22, R26, R19 ;  /* 0x000000131a16723e */ /* 0x000fe200000010ff */
[----:B------:R-:W-:Y:S01]  /*32a0*/  FADD R19, R17, -1 ;  /* 0xbf80000011137421 */ /* 0x000fe20000000000 */
[----:B------:R-:W-:Y:S01]  /*32b0*/  F2FP.BF16.PACK_AB R26, R24, R25 ;  /* 0x00000019181a723e */ /* 0x000fe200000010ff */
[----:B------:R-:W-:-:S02]  /*32c0*/  IMAD.IADD R20, R7, 0x1, -R20 ;  /* 0x0000000107147824 */ /* 0x000fc400078e0a14 */
[----:B------:R-:W-:Y:S01]  /*32d0*/  FFMA.FTZ R17, R18, R30, -0.16845393180847167969 ;  /* 0xbe2c7f3012117423 */ /* 0x000fe2000001001e */
[----:B------:R0:W-:Y:S01]  /*32e0*/  STS.64 [R36+0x400], R22 ;  /* 0x0004001624007388 */ /* 0x0001e20000000a00 */
[C---:B------:R-:W-:Y:S02]  /*32f0*/  FFMA.FTZ R16, R15.reuse, R16, 0.1716887056827545166 ;  /* 0x3e2fcf2a0f107423 */ /* 0x040fe40000010010 */
[----:B------:R-:W-:Y:S01]  /*3300*/  FADD R21, R20, -1 ;  /* 0xbf80000014157421 */ /* 0x000fe20000000000 */
[----:B------:R-:W-:Y:S01]  /*3310*/  STS.64 [R28+0x1000], R32 ;  /* 0x001000201c007388 */ /* 0x000fe20000000a00 */
[----:B------:R-:W-:Y:S02]  /*3320*/  FFMA.FTZ R17, R18, R17, 0.1716887056827545166 ;  /* 0x3e2fcf2a12117423 */ /* 0x000fe40000010011 */
[----:B------:R-:W-:Y:S01]  /*3330*/  FFMA.FTZ R16, R15, R16, -0.17900948226451873779 ;  /* 0xbe374e430f107423 */ /* 0x000fe20000010010 */
[----:B------:R1:W-:Y:S01]  /*3340*/  STS.64 [R28+0x1400], R26 ;  /* 0x0014001a1c007388 */ /* 0x0003e20000000a00 */
[----:B------:R-:W-:-:S02]  /*3350*/  FFMA.FTZ R20, R19, R30, -0.16845393180847167969 ;  /* 0xbe2c7f3013147423 */ /* 0x000fc4000001001e */
[C---:B------:R-:W-:Y:S02]  /*3360*/  FFMA.FTZ R17, R18.reuse, R17, -0.17900948226451873779 ;  /* 0xbe374e4312117423 */ /* 0x040fe40000010011 */
[----:B0-----:R-:W-:Y:S02]  /*3370*/  FFMA.FTZ R22, R21, R30, -0.16845393180847167969 ;  /* 0xbe2c7f3015167423 */ /* 0x001fe4000001001e */
[----:B------:R-:W-:Y:S02]  /*3380*/  FFMA.FTZ R16, R15, R16, 0.20512372255325317383 ;  /* 0x3e520bf40f107423 */ /* 0x000fe40000010010 */
[----:B------:R-:W-:Y:S02]  /*3390*/  FFMA.FTZ R20, R19, R20, 0.1716887056827545166 ;  /* 0x3e2fcf2a13147423 */ /* 0x000fe40000010014 */
[----:B------:R-:W-:Y:S01]  /*33a0*/  FFMA.FTZ R22, R21, R22, 0.1716887056827545166 ;  /* 0x3e2fcf2a15167423 */ /* 0x000fe20000010016 */
[----:B-1----:R-:W-:Y:S01]  /*33b0*/  LOP3.LUT R26, R5, 0x10, RZ, 0x3c, !PT ;  /* 0x00000010051a7812 */ /* 0x002fe200078e3cff */
[----:B------:R-:W-:Y:S01]  /*33c0*/  FFMA.FTZ R17, R18, R17, 0.20512372255325317383 ;  /* 0x3e520bf412117423 */ /* 0x000fe20000010011 */
[----:B------:R-:W-:Y:S01]  /*33d0*/  BAR.SYNC.DEFER_BLOCKING 0x0 ;  /* 0x0000000000007b1d */ /* 0x000fe20000010000 */
[----:B------:R-:W-:-:S02]  /*33e0*/  FFMA.FTZ R16, R15, R16, -0.24046532809734344482 ;  /* 0xbe763c8b0f107423 */ /* 0x000fc40000010010 */
[----:B------:R-:W-:Y:S02]  /*33f0*/  FFMA.FTZ R20, R19, R20, -0.17900948226451873779 ;  /* 0xbe374e4313147423 */ /* 0x000fe40000010014 */
[----:B------:R-:W-:Y:S02]  /*3400*/  FFMA.FTZ R22, R21, R22, -0.17900948226451873779 ;  /* 0xbe374e4315167423 */ /* 0x000fe40000010016 */
[----:B------:R-:W-:Y:S02]  /*3410*/  FFMA.FTZ R17, R18, R17, -0.24046532809734344482 ;  /* 0xbe763c8b12117423 */ /* 0x000fe40000010011 */
[----:B------:R-:W-:Y:S02]  /*3420*/  FFMA.FTZ R16, R15, R16, 0.28857114911079406738 ;  /* 0x3e93bf990f107423 */ /* 0x000fe40000010010 */
[----:B------:R-:W-:Y:S02]  /*3430*/  FFMA.FTZ R20, R19, R20, 0.20512372255325317383 ;  /* 0x3e520bf413147423 */ /* 0x000fe40000010014 */
[----:B------:R-:W-:-:S02]  /*3440*/  FFMA.FTZ R22, R21, R22, 0.20512372255325317383 ;  /* 0x3e520bf415167423 */ /* 0x000fc40000010016 */
[C---:B------:R-:W-:Y:S02]  /*3450*/  FFMA.FTZ R17, R18.reuse, R17, 0.28857114911079406738 ;  /* 0x3e93bf9912117423 */ /* 0x040fe40000010011 */
[----:B------:R-:W-:Y:S02]  /*3460*/  FFMA.FTZ R16, R15, R16, -0.36067417263984680176 ;  /* 0xbeb8aa490f107423 */ /* 0x000fe40000010010 */
[----:B------:R-:W-:Y:S02]  /*3470*/  FFMA.FTZ R20, R19, R20, -0.24046532809734344482 ;  /* 0xbe763c8b13147423 */ /* 0x000fe40000010014 */
[----:B------:R-:W-:Y:S02]  /*3480*/  FFMA.FTZ R22, R21, R22, -0.24046532809734344482 ;  /* 0xbe763c8b15167423 */ /* 0x000fe40000010016 */
[----:B------:R-:W-:Y:S01]  /*3490*/  FFMA.FTZ R17, R18, R17, -0.36067417263984680176 ;  /* 0xbeb8aa4912117423 */ /* 0x000fe20000010011 */
[----:B------:R0:W-:Y:S01]  /*34a0*/  LDS.64 R48, [R26] ;  /* 0x000000001a307984 */ /* 0x0001e20000000a00 */
[----:B------:R-:W-:-:S02]  /*34b0*/  FFMA.FTZ R16, R15, R16, 0.48089820146560668945 ;  /* 0x3ef6384a0f107423 */ /* 0x000fc40000010010 */
[----:B------:R-:W-:Y:S02]  /*34c0*/  FFMA.FTZ R20, R19, R20, 0.28857114911079406738 ;  /* 0x3e93bf9913147423 */ /* 0x000fe40000010014 */
[----:B------:R-:W-:Y:S02]  /*34d0*/  FFMA.FTZ R22, R21, R22, 0.28857114911079406738 ;  /* 0x3e93bf9915167423 */ /* 0x000fe40000010016 */
[----:B------:R-:W-:Y:S02]  /*34e0*/  FFMA.FTZ R17, R18, R17, 0.48089820146560668945 ;  /* 0x3ef6384a12117423 */ /* 0x000fe40000010011 */
[----:B------:R-:W-:Y:S02]  /*34f0*/  FFMA.FTZ R16, R15, R16, -0.72134751081466674805 ;  /* 0xbf38aa3b0f107423 */ /* 0x000fe40000010010 */
[----:B------:R-:W-:Y:S02]  /*3500*/  FFMA.FTZ R20, R19, R20, -0.36067417263984680176 ;  /* 0xbeb8aa4913147423 */ /* 0x000fe40000010014 */
[----:B------:R-:W-:-:S02]  /*3510*/  FFMA.FTZ R22, R21, R22, -0.36067417263984680176 ;  /* 0xbeb8aa4915167423 */ /* 0x000fc40000010016 */
[C---:B------:R-:W-:Y:S02]  /*3520*/  FFMA.FTZ R17, R18.reuse, R17, -0.72134751081466674805 ;  /* 0xbf38aa3b12117423 */ /* 0x040fe40000010011 */
[----:B------:R-:W-:Y:S02]  /*3530*/  FMUL R16, R15, R16 ;  /* 0x000000100f107220 */ /* 0x000fe40000400000 */
[----:B------:R-:W-:Y:S02]  /*3540*/  FFMA.FTZ R20, R19, R20, 0.48089820146560668945 ;  /* 0x3ef6384a13147423 */ /* 0x000fe40000010014 */
[----:B------:R-:W-:Y:S02]  /*3550*/  FFMA.FTZ R22, R21, R22, 0.48089820146560668945 ;  /* 0x3ef6384a15167423 */ /* 0x000fe40000010016 */
[----:B------:R-:W-:Y:S02]  /*3560*/  FMUL R17, R18, R17 ;  /* 0x0000001112117220 */ /* 0x000fe40000400000 */
[----:B------:R-:W-:-:S02]  /*3570*/  FMUL R16, R15, R16 ;  /* 0x000000100f107220 */ /* 0x000fc40000400000 */
[----:B------:R-:W-:Y:S02]  /*3580*/  FFMA.FTZ R20, R19, R20, -0.72134751081466674805 ;  /* 0xbf38aa3b13147423 */ /* 0x000fe40000010014 */
[----:B------:R-:W-:Y:S02]  /*3590*/  FFMA.FTZ R22, R21, R22, -0.72134751081466674805 ;  /* 0xbf38aa3b15167423 */ /* 0x000fe40000010016 */
[----:B------:R-:W-:Y:S02]  /*35a0*/  FMUL R17, R18, R17 ;  /* 0x0000001112117220 */ /* 0x000fe40000400000 */
[----:B------:R-:W-:Y:S02]  /*35b0*/  FFMA.FTZ R16, R15, 1.4426950216293334961, R16 ;  /* 0x3fb8aa3b0f107823 */ /* 0x000fe40000010010 */
[----:B------:R-:W-:Y:S02]  /*35c0*/  FMUL R20, R19, R20 ;  /* 0x0000001413147220 */ /* 0x000fe40000400000 */
[----:B------:R-:W-:-:S02]  /*35d0*/  FMUL R22, R21, R22 ;  /* 0x0000001615167220 */ /* 0x000fc40000400000 */
[----:B------:R-:W-:Y:S02]  /*35e0*/  FFMA.FTZ R17, R18, 1.4426950216293334961, R17 ;  /* 0x3fb8aa3b12117823 */ /* 0x000fe40000010011 */
[----:B------:R-:W-:Y:S01]  /*35f0*/  FADD R44, R11, R16 ;  /* 0x000000100b2c7221 */ /* 0x000fe20000000000 */
[----:B------:R-:W-:Y:S01]  /*3600*/  @P0 MOV R11, 0x7f800000 ;  /* 0x7f800000000b0802 */ /* 0x000fe20000000f00 */
[----:B------:R-:W-:Y:S02]  /*3610*/  FMUL R20, R19, R20 ;  /* 0x0000001413147220 */ /* 0x000fe40000400000 */
[----:B------:R-:W-:Y:S02]  /*3620*/  FMUL R22, R21, R22 ;  /* 0x0000001615167220 */ /* 0x000fe40000400000 */
[----:B------:R-:W-:Y:S02]  /*3630*/  FADD R45, R12, R17 ;  /* 0x000000110c2d7221 */ /* 0x000fe40000000000 */
[----:B------:R-:W-:-:S02]  /*3640*/  @P1 IMAD.MOV.U32 R12, RZ, RZ, 0x7f800000 ;  /* 0x7f800000ff0c1424 */ /* 0x000fc400078e00ff */
[----:B------:R-:W-:Y:S01]  /*3650*/  @P0 FFMA.FTZ R44, R4, R11, +INF ;  /* 0x7f800000042c0423 */ /* 0x000fe2000001000b */
[----:B------:R-:W-:Y:S01]  /*3660*/  @P5 MOV R11, 0x7f800000 ;  /* 0x7f800000000b5802 */ /* 0x000fe20000000f00 */
[----:B------:R-:W-:Y:S01]  /*3670*/  FFMA.FTZ R20, R19, 1.4426950216293334961, R20 ;  /* 0x3fb8aa3b13147823 */ /* 0x000fe20000010014 */
[----:B------:R-:W-:Y:S01]  /*3680*/  @P4 MOV R4, 0x7f800000 ;  /* 0x7f80000000044802 */ /* 0x000fe20000000f00 */
[----:B------:R-:W-:Y:S01]  /*3690*/  FFMA.FTZ R21, R21, 1.4426950216293334961, R22 ;  /* 0x3fb8aa3b15157823 */ /* 0x000fe20000010016 */
[----:B------:R-:W-:Y:S01]  /*36a0*/  FSETP.NEU.AND P0, PT, R7, RZ, PT ;  /* 0x000000ff0700720b */ /* 0x000fe20003f0d000 */
[----:B------:R-:W-:Y:S01]  /*36b0*/  @P1 FFMA.FTZ R45, R9, R12, +INF ;  /* 0x7f800000092d1423 */ /* 0x000fe2000001000c */
[----:B------:R-:W-:Y:S01]  /*36c0*/  LOP3.LUT R12, R5, 0x8, RZ, 0x3c, !PT ;  /* 0x00000008050c7812 */ /* 0x000fe200078e3cff */
[----:B------:R-:W-:Y:S01]  /*36d0*/  FADD R46, R13, R20 ;  /* 0x000000140d2e7221 */ /* 0x000fe20000000000 */
[----:B------:R-:W-:Y:S01]  /*36e0*/  FSETP.NEU.AND P1, PT, R10, RZ, PT ;  /* 0x000000ff0a00720b */ /* 0x000fe20003f2d000 */
[----:B------:R-:W-:Y:S01]  /*36f0*/  FADD R47, R14, R21 ;  /* 0x000000150e2f7221 */ /* 0x000fe20000000000 */
[----:B------:R-:W-:Y:S01]  /*3700*/  SHF.L.U32 R21, R51, 0x2, RZ ;  /* 0x0000000233157819 */ /* 0x000fe200000006ff */
[----:B------:R-:W-:Y:S01]  /*3710*/  @P5 FFMA.FTZ R46, R10, R11, +INF ;  /* 0x7f8000000a2e5423 */ /* 0x000fe2000001000b */
[----:B------:R-:W-:Y:S01]  /*3720*/  LDS.64 R12, [R12] ;  /* 0x000000000c0c7984 */ /* 0x000fe20000000a00 */
[----:B------:R-:W-:Y:S01]  /*3730*/  @P4 FFMA.FTZ R47, R7, R4, +INF ;  /* 0x7f800000072f4423 */ /* 0x000fe20000010004 */
[----:B------:R-:W-:Y:S01]  /*3740*/  LOP3.LUT R4, R5, 0x18, RZ, 0x3c, !PT ;  /* 0x0000001805047812 */ /* 0x000fe200078e3cff */
[C---:B------:R-:W-:Y:S01]  /*3750*/  IMAD R25, R51.reuse, 0x6, RZ ;  /* 0x0000000633197824 */ /* 0x040fe200078e02ff */
[----:B------:R-:W1:Y:S01]  /*3760*/  LDS.64 R10, [R5] ;  /* 0x00000000050a7984 */ /* 0x000e620000000a00 */
[C---:B------:R-:W-:Y:S01]  /*3770*/  SHF.L.U32 R7, R51.reuse, 0x1, RZ ;  /* 0x0000000133077819 */ /* 0x040fe200000006ff */
[C---:B------:R-:W-:Y:S01]  /*3780*/  IMAD R9, R51.reuse, 0x3, RZ ;  /* 0x0000000333097824 */ /* 0x040fe200078e02ff */
[CC--:B------:R-:W-:Y:S01]  /*3790*/  LEA R16, P5, R51.reuse, R2.reuse, 0x2 ;  /* 0x0000000233107211 */ /* 0x0c0fe200078a10ff */
[----:B------:R-:W2:Y:S01]  /*37a0*/  LDS.64 R4, [R4] ;  /* 0x0000000004047984 */ /* 0x000ea20000000a00 */
[----:B------:R-:W-:Y:S01]  /*37b0*/  IMAD R33, R51, 0xa, RZ ;  /* 0x0000000a33217824 */ /* 0x000fe200078e02ff */
[-C--:B------:R-:W-:Y:S01]  /*37c0*/  IADD3 R14, P4, R7, R2.reuse, RZ ;  /* 0x00000002070e7210 */ /* 0x080fe20007f9e0ff */
[----:B------:R-:W-:Y:S01]  /*37d0*/  IMAD R37, R51, 0xc, RZ ;  /* 0x0000000c33257824 */ /* 0x000fe200078e02ff */
[-C--:B------:R-:W-:Y:S01]  /*37e0*/  IADD3 R18, P6, R25, R2.reuse, RZ ;  /* 0x0000000219127210 */ /* 0x080fe20007fde0ff */
[C---:B------:R-:W-:Y:S01]  /*37f0*/  IMAD R23, R51.reuse, 0x5, RZ ;  /* 0x0000000533177824 */ /* 0x040fe200078e02ff */
[CC--:B------:R-:W-:Y:S01]  /*3800*/  LEA.HI.X.SX32 R15, R51.reuse, R3.reuse, 0x1, P4 ;  /* 0x00000003330f7211 */ /* 0x0c0fe200020f0eff */
[----:B------:R-:W-:Y:S01]  /*3810*/  IMAD R41, R51, 0xe, RZ ;  /* 0x0000000e33297824 */ /* 0x000fe200078e02ff */
[-C--:B------:R-:W-:Y:S01]  /*3820*/  LEA.HI.X.SX32 R17, R7, R3.reuse, 0x1, P5 ;  /* 0x0000000307117211 */ /* 0x080fe200028f0eff */
[----:B------:R-:W-:Y:S01]  /*3830*/  IMAD R27, R51, 0x7, RZ ;  /* 0x00000007331b7824 */ /* 0x000fe200078e02ff */
[-C--:B------:R-:W-:Y:S01]  /*3840*/  LEA.HI.X.SX32 R19, R9, R3.reuse, 0x1, P6 ;  /* 0x0000000309137211 */ /* 0x080fe200030f0eff */
[C---:B------:R-:W-:Y:S01]  /*3850*/  IMAD.SHL.U32 R29, R51.reuse, 0x8, RZ ;  /* 0x00000008331d7824 */ /* 0x040fe200078e00ff */
[CC--:B------:R-:W-:Y:S01]  /*3860*/  LEA R20, P4, R51.reuse, R2.reuse, 0x3 ;  /* 0x0000000233147211 */ /* 0x0c0fe200078818ff */
[----:B------:R-:W-:Y:S01]  /*3870*/  IMAD R31, R51, 0x9, RZ ;  /* 0x00000009331f7824 */ /* 0x000fe200078e02ff */
[-C--:B------:R-:W-:Y:S01]  /*3880*/  IADD3 R22, P5, R33, R2.reuse, RZ ;  /* 0x0000000221167210 */ /* 0x080fe20007fbe0ff */
[----:B------:R-:W-:Y:S01]  /*3890*/  IMAD R55, R51, 0x14, RZ ;  /* 0x0000001433377824 */ /* 0x000fe200078e02ff */
[-C--:B------:R-:W-:Y:S01]  /*38a0*/  IADD3 R24, P6, R37, R2.reuse, RZ ;  /* 0x0000000225187210 */ /* 0x080fe20007fde0ff */
[----:B------:R-:W-:Y:S01]  /*38b0*/  IMAD R57, R51, 0x16, RZ ;  /* 0x0000001633397824 */ /* 0x000fe200078e02ff */
[-C--:B------:R-:W-:Y:S01]  /*38c0*/  LEA.HI.X.SX32 R21, R21, R3.reuse, 0x1, P4 ;  /* 0x0000000315157211 */ /* 0x080fe200020f0eff */
[----:B------:R-:W-:Y:S01]  /*38d0*/  IMAD R59, R51, 0x18, RZ ;  /* 0x00000018333b7824 */ /* 0x000fe200078e02ff */
[-C--:B------:R-:W-:Y:S01]  /*38e0*/  LEA.HI.X.SX32 R23, R23, R3.reuse, 0x1, P5 ;  /* 0x0000000317177211 */ /* 0x080fe200028f0eff */
[----:B------:R-:W-:Y:S01]  /*38f0*/  IMAD R35, R51, 0xb, RZ ;  /* 0x0000000b33237824 */ /* 0x000fe200078e02ff */
[-C--:B------:R-:W-:Y:S01]  /*3900*/  LEA.HI.X.SX32 R25, R25, R3.reuse, 0x1, P6 ;  /* 0x0000000319197211 */ /* 0x080fe200030f0eff */
[----:B------:R-:W-:Y:S01]  /*3910*/  IMAD R63, R51, 0x1a, RZ ;  /* 0x0000001a333f7824 */ /* 0x000fe200078e02ff */
[-C--:B0-----:R-:W-:Y:S01]  /*3920*/  IADD3 R26, P4, R41, R2.reuse, RZ ;  /* 0x00000002291a7210 */ /* 0x081fe20007f9e0ff */
[C---:B------:R-:W-:Y:S01]  /*3930*/  IMAD R65, R51.reuse, 0x1c, RZ ;  /* 0x0000001c33417824 */ /* 0x040fe200078e02ff */
[CC--:B------:R-:W-:Y:S01]  /*3940*/  LEA R28, P5, R51.reuse, R2.reuse, 0x4 ;  /* 0x00000002331c7211 */ /* 0x0c0fe200078a20ff */
[----:B------:R-:W-:Y:S01]  /*3950*/  IMAD R67, R51, 0x1e, RZ ;  /* 0x0000001e33437824 */ /* 0x000fe200078e02ff */
[----:B------:R-:W-:Y:S01]  /*3960*/  IADD3 R30, P6, R53, R2, RZ ;  /* 0x00000002351e7210 */ /* 0x000fe20007fde0ff */
[----:B------:R-:W-:Y:S01]  /*3970*/  IMAD R39, R51, 0xd, RZ ;  /* 0x0000000d33277824 */ /* 0x000fe200078e02ff */
[-C--:B------:R-:W-:Y:S01]  /*3980*/  LEA.HI.X.SX32 R27, R27, R3.reuse, 0x1, P4 ;  /* 0x000000031b1b7211 */ /* 0x080fe200020f0eff */
[----:B------:R-:W-:Y:S01]  /*3990*/  IMAD R43, R51, 0xf, RZ ;  /* 0x0000000f332b7824 */ /* 0x000fe200078e02ff */
[----:B------:R-:W-:-:S02]  /*39a0*/  LEA.HI.X.SX32 R29, R29, R3, 0x1, P5 ;  /* 0x000000031d1d7211 */ /* 0x000fc400028f0eff */
[-C--:B------:R-:W-:Y:S02]  /*39b0*/  LEA.HI.X.SX32 R31, R31, R3.reuse, 0x1, P6 ;  /* 0x000000031f1f7211 */ /* 0x080fe400030f0eff */
[-C--:B------:R-:W-:Y:S01]  /*39c0*/  IADD3 R32, P4, R55, R2.reuse, RZ ;  /* 0x0000000237207210 */ /* 0x080fe20007f9e0ff */
[----:B-1----:R0:W-:Y:S01]  /*39d0*/  STG.E.U16 [R2.64], R10 ;  /* 0x0000000a02007986 */ /* 0x0021e2000c101506 */
[-C--:B------:R-:W-:Y:S02]  /*39e0*/  IADD3 R34, P5, R57, R2.reuse, RZ ;  /* 0x0000000239227210 */ /* 0x080fe40007fbe0ff */
[----:B------:R-:W-:Y:S02]  /*39f0*/  IADD3 R36, P6, R59, R2, RZ ;  /* 0x000000023b247210 */ /* 0x000fe40007fde0ff */
[-C--:B------:R-:W-:Y:S02]  /*3a00*/  LEA.HI.X.SX32 R33, R33, R3.reuse, 0x1, P4 ;  /* 0x0000000321217211 */ /* 0x080fe400020f0eff */
[----:B------:R-:W-:-:S02]  /*3a10*/  LEA.HI.X.SX32 R35, R35, R3, 0x1, P5 ;  /* 0x0000000323237211 */ /* 0x000fc400028f0eff */
[----:B------:R-:W-:Y:S02]  /*3a20*/  LEA.HI.X.SX32 R37, R37, R3, 0x1, P6 ;  /* 0x0000000325257211 */ /* 0x000fe400030f0eff */
[-C--:B------:R-:W-:Y:S02]  /*3a30*/  IADD3 R38, P4, R63, R2.reuse, RZ ;  /* 0x000000023f267210 */ /* 0x080fe40007f9e0ff */
[-C--:B------:R-:W-:Y:S02]  /*3a40*/  IADD3 R40, P5, R65, R2.reuse, RZ ;  /* 0x0000000241287210 */ /* 0x080fe40007fbe0ff */
[----:B------:R-:W-:Y:S02]  /*3a50*/  IADD3 R42, P6, R67, R2, RZ ;  /* 0x00000002432a7210 */ /* 0x000fe40007fde0ff */
[----:B------:R-:W-:Y:S02]  /*3a60*/  PRMT R7, R10, 0x7632, R7 ;  /* 0x000076320a077816 */ /* 0x000fe40000000007 */
[----:B------:R-:W-:-:S02]  /*3a70*/  PRMT R9, R12, 0x7632, R9 ;  /* 0x000076320c097816 */ /* 0x000fc40000000009 */
[-C--:B------:R-:W-:Y:S01]  /*3a80*/  LEA.HI.X.SX32 R39, R39, R3.reuse, 0x1, P4 ;  /* 0x0000000327277211 */ /* 0x080fe200020f0eff */
[----:B------:R2:W-:Y:S01]  /*3a90*/  STG.E.U16 [R14.64], R7 ;  /* 0x000000070e007986 */ /* 0x0005e2000c101506 */
[-C--:B------:R-:W-:Y:S02]  /*3aa0*/  LEA.HI.X.SX32 R41, R41, R3.reuse, 0x1, P5 ;  /* 0x0000000329297211 */ /* 0x080fe400028f0eff */
[----:B------:R-:W-:Y:S01]  /*3ab0*/  LEA.HI.X.SX32 R43, R43, R3, 0x1, P6 ;  /* 0x000000032b2b7211 */ /* 0x000fe200030f0eff */
[----:B------:R1:W-:Y:S01]  /*3ac0*/  STG.E.U16 [R16.64], R12 ;  /* 0x0000000c10007986 */ /* 0x0003e2000c101506 */
[----:B0-----:R-:W-:Y:S02]  /*3ad0*/  PRMT R3, R48, 0x7632, R3 ;  /* 0x0000763230037816 */ /* 0x001fe40000000003 */
[----:B------:R-:W-:Y:S01]  /*3ae0*/  PRMT R10, R13, 0x7632, R10 ;  /* 0x000076320d0a7816 */ /* 0x000fe2000000000a */
[----:B------:R0:W-:Y:S01]  /*3af0*/  STG.E.U16 [R18.64], R9 ;  /* 0x0000000912007986 */ /* 0x0001e2000c101506 */
[----:B------:R-:W-:-:S02]  /*3b00*/  FSEL R2, R45, -INF , P2 ;  /* 0xff8000002d027808 */ /* 0x000fc40001000000 */
[----:B------:R-:W-:Y:S01]  /*3b10*/  FSEL R47, R47, -INF , P0 ;  /* 0xff8000002f2f7808 */ /* 0x000fe20000000000 */
[----:B------:R3:W-:Y:S01]  /*3b20*/  STG.E.U16 [R20.64], R48 ;  /* 0x0000003014007986 */ /* 0x0007e2000c101506 */
[----:B--2---:R-:W-:Y:S01]  /*3b30*/  PRMT R15, R4, 0x7632, R15 ;  /* 0x00007632040f7816 */ /* 0x004fe2000000000f */
[----:B------:R-:W-:Y:S01]  /*3b40*/  FFMA R53, R2, 0.69314718246459960938, R61 ;  /* 0x3f31721802357823 */ /* 0x000fe2000000003d */
[----:B------:R-:W-:Y:S01]  /*3b50*/  FSEL R7, R44, -INF , P3 ;  /* 0xff8000002c077808 */ /* 0x000fe20001800000 */
[----:B------:R2:W-:Y:S01]  /*3b60*/  STG.E.U16 [R22.64], R3 ;  /* 0x0000000316007986 */ /* 0x0005e2000c101506 */
[----:B-1----:R-:W-:Y:S01]  /*3b70*/  PRMT R17, R11, 0x7632, R17 ;  /* 0x000076320b117816 */ /* 0x002fe20000000011 */
[----:B------:R-:W-:Y:S01]  /*3b80*/  FFMA R47, R47, 0.69314718246459960938, R56 ;  /* 0x3f3172182f2f7823 */ /* 0x000fe20000000038 */
[----:B------:R-:W-:Y:S01]  /*3b90*/  SHF.L.U32 R2, R6, 0x2, RZ ;  /* 0x0000000206027819 */ /* 0x000fe200000006ff */
[----:B------:R-:W-:Y:S01]  /*3ba0*/  STG.E.U16 [R24.64], R4 ;  /* 0x0000000418007986 */ /* 0x000fe2000c101506 */
[----:B0-----:R-:W-:Y:S01]  /*3bb0*/  PRMT R19, R49, 0x7632, R19 ;  /* 0x0000763231137816 */ /* 0x001fe20000000013 */
[----:B------:R-:W-:-:S02]  /*3bc0*/  FFMA R52, R7, 0.69314718246459960938, R52 ;  /* 0x3f31721807347823 */ /* 0x000fc40000000034 */
[----:B------:R-:W-:Y:S01]  /*3bd0*/  STG.E.U16 [R26.64], R15 ;  /* 0x0000000f1a007986 */ /* 0x000fe2000c101506 */
[----:B---3--:R-:W-:Y:S01]  /*3be0*/  PRMT R21, R5, 0x7632, R21 ;  /* 0x0000763205157816 */ /* 0x008fe20000000015 */
[----:B------:R-:W-:Y:S02]  /*3bf0*/  IMAD.HI R6, R6, 0x4, RZ ;  /* 0x0000000406067827 */ /* 0x000fe400078e02ff */
[----:B------:R-:W-:Y:S01]  /*3c00*/  STG.E.U16 [R28.64], R11 ;  /* 0x0000000b1c007986 */ /* 0x000fe2000c101506 */
[----:B--2---:R-:W-:-:S03]  /*3c10*/  FSEL R3, R46, -INF , P1 ;  /* 0xff8000002e037808 */ /* 0x004fc60000800000 */
[----:B------:R-:W-:Y:S02]  /*3c20*/  STG.E.U16 [R30.64], R17 ;  /* 0x000000111e007986 */ /* 0x000fe4000c101506 */
[----:B------:R-:W-:Y:S01]  /*3c30*/  FFMA R46, R3, 0.69314718246459960938, R54 ;  /* 0x3f317218032e7823 */ /* 0x000fe20000000036 */
[C---:B------:R-:W-:Y:S01]  /*3c40*/  SHF.L.U32 R3, R72.reuse, 0x2, RZ ;  /* 0x0000000248037819 */ /* 0x040fe200000006ff */
[----:B------:R-:W-:Y:S03]  /*3c50*/  STG.E.U16 [R32.64], R13 ;  /* 0x0000000d20007986 */ /* 0x000fe6000c101506 */
[----:B------:R-:W-:Y:S01]  /*3c60*/  IADD3 R2, P0, P1, R3, c[0x0][0x180], R2 ;  /* 0x0000600003027a10 */ /* 0x000fe2000791e002 */
[----:B------:R-:W-:Y:S04]  /*3c70*/  STG.E.U16 [R34.64], R10 ;  /* 0x0000000a22007986 */ /* 0x000fe8000c101506 */
[----:B------:R-:W-:Y:S04]  /*3c80*/  STG.E.U16 [R36.64], R49 ;  /* 0x0000003124007986 */ /* 0x000fe8000c101506 */
[----:B------:R-:W-:Y:S04]  /*3c90*/  STG.E.U16 [R38.64], R19 ;  /* 0x0000001326007986 */ /* 0x000fe8000c101506 */
[----:B------:R0:W-:Y:S04]  /*3ca0*/  STG.E.U16 [R40.64], R5 ;  /* 0x0000000528007986 */ /* 0x0001e8000c101506 */
[----:B------:R-:W-:Y:S04]  /*3cb0*/  STG.E.U16 [R42.64], R21 ;  /* 0x000000152a007986 */ /* 0x000fe8000c101506 */
[----:B------:R-:W-:Y:S01]  /*3cc0*/  BAR.SYNC.DEFER_BLOCKING 0x0 ;  /* 0x0000000000007b1d */ /* 0x000fe20000010000 */
[----:B0-----:R-:W-:-:S05]  /*3cd0*/  IMAD.HI R5, R72, 0x4, RZ ;  /* 0x0000000448057827 */ /* 0x001fca00078e02ff */
[----:B------:R-:W-:Y:S01]  /*3ce0*/  IADD3.X R3, R5, c[0x0][0x184], R6, P0, P1 ;  /* 0x0000610005037a10 */ /* 0x000fe200007e2406 */
[----:B------:R-:W-:Y:S04]  /*3cf0*/  STS.64 [R8], R52 ;  /* 0x0000003408007388 */ /* 0x000fe80000000a00 */
[----:B------:R-:W-:Y:S04]  /*3d00*/  STS.64 [R8+0x200], R46 ;  /* 0x0002002e08007388 */ /* 0x000fe80000000a00 */
[----:B------:R-:W-:Y:S06]  /*3d10*/  BAR.SYNC.DEFER_BLOCKING 0x0 ;  /* 0x0000000000007b1d */ /* 0x000fec0000010000 */
[----:B------:R-:W0:Y:S04]  /*3d20*/  LDS R7, [R0] ;  /* 0x0000000000077984 */ /* 0x000e280000000800 */
[----:B0-----:R-:W-:Y:S01]  /*3d30*/  STG.E [R2.64], R7 ;  /* 0x0000000702007986 */ /* 0x001fe2000c101906 */
[----:B------:R-:W-:Y:S05]  /*3d40*/  EXIT ;  /* 0x000000000000794d */ /* 0x000fea0003800000 */
.L_x_2:
[----:B------:R-:W-:-:S00]  /*3d50*/  BRA `(.L_x_2) ;  /* 0xfffffff000007947 */ /* 0x000fc0000383ffff */
[----:B------:R-:W-:-:S00]  /*3d60*/  NOP ;  /* 0x0000000000007918 */ /* 0x000fc00000000000 */
        /* <DEDUP_REMOVED lines=9> */
.L_x_3:


//--------------------- .nv.global.init           --------------------------
	.section	.nv.global.init,"aw",@progbits
.nv.global.init:
	.type		_$_str,@object
	.size		_$_str,(.L_0 - _$_str)
_$_str:
        /*0000*/ 	.byte	0x5f, 0x5f, 0x43, 0x55, 0x44, 0x41, 0x5f, 0x46, 0x54, 0x5a, 0x00
.L_0:


//--------------------- .nv.shared.attn_fwd       --------------------------
	.section	.nv.shared.attn_fwd,"aw",@nobits
	.sectionflags	@""
	.align	16
